//
// Generated by NVIDIA NVVM Compiler
//
// Compiler Build ID: CL-36424714
// Cuda compilation tools, release 13.0, V13.0.88
// Based on NVVM 20.0.0
//

.version 9.0
.target sm_100
.address_size 64

	// .globl	_Z15mandelbrot_fulljjPj

.visible .entry _Z15mandelbrot_fulljjPj(
	.param .u32 _Z15mandelbrot_fulljjPj_param_0,
	.param .u32 _Z15mandelbrot_fulljjPj_param_1,
	.param .u64 .ptr .align 1 _Z15mandelbrot_fulljjPj_param_2
)
{
	.reg .pred 	%p<16>;
	.reg .b32 	%r<31>;
	.reg .b32 	%f<26>;
	.reg .b64 	%rd<67>;

	ld.param.u32 	%r4, [_Z15mandelbrot_fulljjPj_param_0];
	ld.param.u32 	%r5, [_Z15mandelbrot_fulljjPj_param_1];
	ld.param.u64 	%rd34, [_Z15mandelbrot_fulljjPj_param_2];
	cvta.to.global.u64 	%rd1, %rd34;
	mov.u32 	%r6, %ntid.x;
	shr.u32 	%r7, %r6, 5;
	mov.u32 	%r8, %ctaid.x;
	mul.lo.s32 	%r1, %r7, %r8;
	mov.u32 	%r9, %nctaid.x;
	mul.lo.s32 	%r10, %r7, %r9;
	cvt.u64.u32 	%rd2, %r4;
	mul.wide.u32 	%rd3, %r4, %r4;
	cvt.u64.u32 	%rd4, %r10;
	add.s64 	%rd35, %rd4, %rd3;
	add.s64 	%rd5, %rd35, -1;
	and.b64  	%rd36, %rd5, -4294967296;
	setp.ne.s64 	%p1, %rd36, 0;
	@%p1 bra 	$L__BB0_2;
	cvt.u32.u64 	%r11, %rd4;
	cvt.u32.u64 	%r12, %rd5;
	div.u32 	%r13, %r12, %r11;
	cvt.u64.u32 	%rd58, %r13;
	bra.uni 	$L__BB0_3;
$L__BB0_2:
	div.u64 	%rd58, %rd5, %rd4;
$L__BB0_3:
	mov.u32 	%r14, %tid.x;
	shr.u32 	%r15, %r14, 5;
	add.s32 	%r16, %r1, %r15;
	cvt.u64.u32 	%rd37, %r16;
	mul.lo.s64 	%rd9, %rd58, %rd37;
	add.s64 	%rd38, %rd9, %rd58;
	min.u64 	%rd10, %rd38, %rd3;
	and.b32  	%r17, %r14, 31;
	cvt.u64.u32 	%rd11, %r17;
	add.s64 	%rd61, %rd9, %rd11;
	setp.ge.u64 	%p2, %rd61, %rd10;
	@%p2 bra 	$L__BB0_23;
	setp.eq.s32 	%p3, %r5, 0;
	@%p3 bra 	$L__BB0_8;
	cvt.rn.f32.u32 	%f1, %r4;
	cvt.u32.u64 	%r18, %rd2;
$L__BB0_6:
	and.b64  	%rd39, %rd61, -4294967296;
	setp.ne.s64 	%p4, %rd39, 0;
	@%p4 bra 	$L__BB0_19;
	cvt.u32.u64 	%r19, %rd61;
	div.u32 	%r20, %r19, %r18;
	mul.lo.s32 	%r21, %r20, %r18;
	sub.s32 	%r22, %r19, %r21;
	cvt.u64.u32 	%rd65, %r20;
	cvt.u64.u32 	%rd66, %r22;
	bra.uni 	$L__BB0_20;
$L__BB0_8:
	add.s64 	%rd43, %rd61, 32;
	max.u64 	%rd44, %rd10, %rd43;
	not.b64 	%rd45, %rd9;
	add.s64 	%rd46, %rd44, %rd45;
	sub.s64 	%rd13, %rd46, %rd11;
	shr.u64 	%rd47, %rd13, 5;
	add.s64 	%rd14, %rd47, 1;
	and.b64  	%rd15, %rd14, 7;
	setp.lt.u64 	%p9, %rd13, 224;
	@%p9 bra 	$L__BB0_11;
	and.b64  	%rd59, %rd14, 1152921504606846968;
$L__BB0_10:
	.pragma "nounroll";
	shl.b64 	%rd48, %rd61, 2;
	add.s64 	%rd49, %rd1, %rd48;
	mov.b32 	%r26, 0;
	st.global.u32 	[%rd49], %r26;
	st.global.u32 	[%rd49+128], %r26;
	st.global.u32 	[%rd49+256], %r26;
	st.global.u32 	[%rd49+384], %r26;
	st.global.u32 	[%rd49+512], %r26;
	st.global.u32 	[%rd49+640], %r26;
	st.global.u32 	[%rd49+768], %r26;
	st.global.u32 	[%rd49+896], %r26;
	add.s64 	%rd61, %rd61, 256;
	add.s64 	%rd59, %rd59, -8;
	setp.ne.s64 	%p10, %rd59, 0;
	@%p10 bra 	$L__BB0_10;
$L__BB0_11:
	setp.eq.s64 	%p11, %rd15, 0;
	@%p11 bra 	$L__BB0_23;
	setp.lt.u64 	%p12, %rd15, 4;
	@%p12 bra 	$L__BB0_14;
	shl.b64 	%rd50, %rd61, 2;
	add.s64 	%rd51, %rd1, %rd50;
	mov.b32 	%r27, 0;
	st.global.u32 	[%rd51], %r27;
	st.global.u32 	[%rd51+128], %r27;
	st.global.u32 	[%rd51+256], %r27;
	st.global.u32 	[%rd51+384], %r27;
	add.s64 	%rd61, %rd61, 128;
$L__BB0_14:
	and.b64  	%rd52, %rd14, 3;
	setp.eq.s64 	%p13, %rd52, 0;
	@%p13 bra 	$L__BB0_23;
	setp.eq.s64 	%p14, %rd52, 1;
	@%p14 bra 	$L__BB0_17;
	shl.b64 	%rd53, %rd61, 2;
	add.s64 	%rd54, %rd1, %rd53;
	mov.b32 	%r28, 0;
	st.global.u32 	[%rd54], %r28;
	st.global.u32 	[%rd54+128], %r28;
	add.s64 	%rd61, %rd61, 64;
$L__BB0_17:
	and.b64  	%rd55, %rd13, 32;
	setp.ne.s64 	%p15, %rd55, 0;
	@%p15 bra 	$L__BB0_23;
	shl.b64 	%rd56, %rd61, 2;
	add.s64 	%rd57, %rd1, %rd56;
	mov.b32 	%r29, 0;
	st.global.u32 	[%rd57], %r29;
	bra.uni 	$L__BB0_23;
$L__BB0_19:
	div.u64 	%rd65, %rd61, %rd2;
	mul.lo.s64 	%rd40, %rd65, %rd2;
	sub.s64 	%rd66, %rd61, %rd40;
$L__BB0_20:
	cvt.u32.u64 	%r24, %rd65;
	cvt.u32.u64 	%r25, %rd66;
	cvt.rn.f32.u32 	%f13, %r25;
	div.rn.f32 	%f14, %f13, %f1;
	fma.rn.f32 	%f2, %f14, 0f40400000, 0fC0000000;
	cvt.rn.f32.u32 	%f15, %r24;
	div.rn.f32 	%f16, %f15, %f1;
	fma.rn.f32 	%f3, %f16, 0f40400000, 0fBFC00000;
	mov.b32 	%r30, 0;
	mov.f32 	%f22, 0f00000000;
	mov.f32 	%f23, %f22;
	mov.f32 	%f24, %f22;
	mov.f32 	%f25, %f22;
$L__BB0_21:
	sub.f32 	%f17, %f25, %f24;
	add.f32 	%f18, %f2, %f17;
	sub.f32 	%f19, %f23, %f22;
	add.f32 	%f20, %f3, %f19;
	mul.f32 	%f25, %f18, %f18;
	mul.f32 	%f24, %f20, %f20;
	add.f32 	%f21, %f18, %f20;
	mul.f32 	%f23, %f21, %f21;
	add.s32 	%r30, %r30, 1;
	add.f32 	%f22, %f25, %f24;
	setp.le.f32 	%p5, %f22, 0f40800000;
	setp.lt.u32 	%p6, %r30, %r5;
	and.pred  	%p7, %p5, %p6;
	@%p7 bra 	$L__BB0_21;
	shl.b64 	%rd41, %rd61, 2;
	add.s64 	%rd42, %rd1, %rd41;
	st.global.u32 	[%rd42], %r30;
	add.s64 	%rd61, %rd61, 32;
	setp.lt.u64 	%p8, %rd61, %rd10;
	@%p8 bra 	$L__BB0_6;
$L__BB0_23:
	ret;

}


// ===== COMPILED SASS (sm_100) =====

	.target	sm_100

	.elftype	@"ET_EXEC"


//--------------------- .note.nv.tkinfo           --------------------------
	.section	.note.nv.tkinfo,"",@"SHT_NOTE"
	.sectionflags	@"SHF_NOTE_NV_TKINFO"
	.tkinfo
        /*0018*/ 	.word	0x00000002
        /*0030*/ 	.string	""
        /*0030*/ 	.string	"ptxas"
        /*0030*/ 	.string	"Cuda compilation tools, release 13.0, V13.0.88"
        /*0030*/ 	.string	"Build cuda_13.0.r13.0/compiler.36424714_0"
        /*0030*/ 	.string	"-arch sm_100 -m 64 "



//--------------------- .note.nv.cuinfo           --------------------------
	.section	.note.nv.cuinfo,"",@"SHT_NOTE"
	.sectionflags	@"SHF_NOTE_NV_CUINFO"
        /*0018*/ 	.short	0x0002
        /*001a*/ 	.short	0x0064
        /*001c*/ 	.short	0x0082
	.zero		2


//--------------------- .nv.info                  --------------------------
	.section	.nv.info,"",@"SHT_CUDA_INFO"
	.align	4


	//----- nvinfo : EIATTR_REGCOUNT
	.align		4
        /*0000*/ 	.byte	0x04, 0x2f
        /*0002*/ 	.short	(.L_1 - .L_0)
	.align		4
.L_0:
        /*0004*/ 	.word	index@(_Z15mandelbrot_fulljjPj)
        /*0008*/ 	.word	0x00000016


	//----- nvinfo : EIATTR_FRAME_SIZE
	.align		4
.L_1:
        /*000c*/ 	.byte	0x04, 0x11
        /*000e*/ 	.short	(.L_3 - .L_2)
	.align		4
.L_2:
        /*0010*/ 	.word	index@($__internal_1_$__cuda_sm3x_div_rn_noftz_f32_slowpath)
        /*0014*/ 	.word	0x00000000


	//----- nvinfo : EIATTR_FRAME_SIZE
	.align		4
.L_3:
        /*0018*/ 	.byte	0x04, 0x11
        /*001a*/ 	.short	(.L_5 - .L_4)
	.align		4
.L_4:
        /*001c*/ 	.word	index@($__internal_0_$__cuda_sm20_div_u64)
        /*0020*/ 	.word	0x00000000


	//----- nvinfo : EIATTR_FRAME_SIZE
	.align		4
.L_5:
        /*0024*/ 	.byte	0x04, 0x11
        /*0026*/ 	.short	(.L_7 - .L_6)
	.align		4
.L_6:
        /*0028*/ 	.word	index@(_Z15mandelbrot_fulljjPj)
        /*002c*/ 	.word	0x00000000


	//----- nvinfo : EIATTR_MIN_STACK_SIZE
	.align		4
.L_7:
        /*0030*/ 	.byte	0x04, 0x12
        /*0032*/ 	.short	(.L_9 - .L_8)
	.align		4
.L_8:
        /*0034*/ 	.word	index@(_Z15mandelbrot_fulljjPj)
        /*0038*/ 	.word	0x00000000
.L_9:


//--------------------- .nv.compat                --------------------------
	.section	.nv.compat,"",@"SHT_CUDA_COMPAT_INFO"
	.align	4
        /*0000*/ 	.byte	0x02, 0x09, 0x00, 0x00, 0x02, 0x02, 0x01, 0x00, 0x02, 0x05, 0x05, 0x00, 0x03, 0x07, 0x01, 0x01
        /*0010*/ 	.byte	0x02, 0x03, 0x00, 0x00, 0x02, 0x06, 0x01, 0x00, 0x04, 0x0b, 0x08, 0x00, 0x01, 0x00, 0x00, 0x00
        /*0020*/ 	.byte	0x00, 0x00, 0x00, 0x00


//--------------------- .nv.info._Z15mandelbrot_fulljjPj --------------------------
	.section	.nv.info._Z15mandelbrot_fulljjPj,"",@"SHT_CUDA_INFO"
	.sectionflags	@""
	.align	4


	//----- nvinfo : EIATTR_CUDA_API_VERSION
	.align		4
        /*0000*/ 	.byte	0x04, 0x37
        /*0002*/ 	.short	(.L_11 - .L_10)
.L_10:
        /*0004*/ 	.word	0x00000082


	//----- nvinfo : EIATTR_KPARAM_INFO
	.align		4
.L_11:
        /*0008*/ 	.byte	0x04, 0x17
        /*000a*/ 	.short	(.L_13 - .L_12)
.L_12:
        /*000c*/ 	.word	0x00000000
        /*0010*/ 	.short	0x0002
        /*0012*/ 	.short	0x0008
        /*0014*/ 	.byte	0x00, 0xf5, 0x21, 0x00


	//----- nvinfo : EIATTR_KPARAM_INFO
	.align		4
.L_13:
        /*0018*/ 	.byte	0x04, 0x17
        /*001a*/ 	.short	(.L_15 - .L_14)
.L_14:
        /*001c*/ 	.word	0x00000000
        /*0020*/ 	.short	0x0001
        /*0022*/ 	.short	0x0004
        /*0024*/ 	.byte	0x00, 0xf0, 0x11, 0x00


	//----- nvinfo : EIATTR_KPARAM_INFO
	.align		4
.L_15:
        /*0028*/ 	.byte	0x04, 0x17
        /*002a*/ 	.short	(.L_17 - .L_16)
.L_16:
        /*002c*/ 	.word	0x00000000
        /*0030*/ 	.short	0x0000
        /*0032*/ 	.short	0x0000
        /*0034*/ 	.byte	0x00, 0xf0, 0x11, 0x00


	//----- nvinfo : EIATTR_SPARSE_MMA_MASK
	.align		4
.L_17:
        /*0038*/ 	.byte	0x03, 0x50
        /*003a*/ 	.short	0x0000


	//----- nvinfo : EIATTR_MAXREG_COUNT
	.align		4
        /*003c*/ 	.byte	0x03, 0x1b
        /*003e*/ 	.short	0x00ff


	//----- nvinfo : EIATTR_MERCURY_ISA_VERSION
	.align		4
        /*0040*/ 	.byte	0x03, 0x5f
        /*0042*/ 	.short	0x0101


	//----- nvinfo : EIATTR_VRC_CTA_INIT_COUNT
	.align		4
        /*0044*/ 	.byte	0x02, 0x4a
	.zero		1
	.zero		1


	//----- nvinfo : EIATTR_EXIT_INSTR_OFFSETS
	.align		4
        /*0048*/ 	.byte	0x04, 0x1c
        /*004a*/ 	.short	(.L_19 - .L_18)


	//   ....[0]....
.L_18:
        /*004c*/ 	.word	0x00000360


	//   ....[1]....
        /*0050*/ 	.word	0x000009d0


	//   ....[2]....
        /*0054*/ 	.word	0x00000c70


	//   ....[3]....
        /*0058*/ 	.word	0x00000d90


	//   ....[4]....
        /*005c*/ 	.word	0x00000e20


	//   ....[5]....
        /*0060*/ 	.word	0x00000e90


	//----- nvinfo : EIATTR_CRS_STACK_SIZE
	.align		4
.L_19:
        /*0064*/ 	.byte	0x04, 0x1e
        /*0066*/ 	.short	(.L_21 - .L_20)
.L_20:
        /*0068*/ 	.word	0x00000000


	//----- nvinfo : EIATTR_CBANK_PARAM_SIZE
	.align		4
.L_21:
        /*006c*/ 	.byte	0x03, 0x19
        /*006e*/ 	.short	0x0010


	//----- nvinfo : EIATTR_PARAM_CBANK
	.align		4
        /*0070*/ 	.byte	0x04, 0x0a
        /*0072*/ 	.short	(.L_23 - .L_22)
	.align		4
.L_22:
        /*0074*/ 	.word	index@(.nv.constant0._Z15mandelbrot_fulljjPj)
        /*0078*/ 	.short	0x0380
        /*007a*/ 	.short	0x0010


	//----- nvinfo : EIATTR_SW_WAR
	.align		4
.L_23:
        /*007c*/ 	.byte	0x04, 0x36
        /*007e*/ 	.short	(.L_25 - .L_24)
.L_24:
        /*0080*/ 	.word	0x00000008
.L_25:


//--------------------- .nv.callgraph             --------------------------
	.section	.nv.callgraph,"",@"SHT_CUDA_CALLGRAPH"
	.align	4
	.sectionentsize	8
	.align		4
        /*0000*/ 	.word	0x00000000
	.align		4
        /*0004*/ 	.word	0xffffffff
	.align		4
        /*0008*/ 	.word	0x00000000
	.align		4
        /*000c*/ 	.word	0xfffffffe
	.align		4
        /*0010*/ 	.word	0x00000000
	.align		4
        /*0014*/ 	.word	0xfffffffd
	.align		4
        /*0018*/ 	.word	0x00000000
	.align		4
        /*001c*/ 	.word	0xfffffffc


//--------------------- .text._Z15mandelbrot_fulljjPj --------------------------
	.section	.text._Z15mandelbrot_fulljjPj,"ax",@progbits
	.align	128
        .global         _Z15mandelbrot_fulljjPj
        .type           _Z15mandelbrot_fulljjPj,@function
        .size           _Z15mandelbrot_fulljjPj,(.L_x_31 - _Z15mandelbrot_fulljjPj)
        .other          _Z15mandelbrot_fulljjPj,@"STO_CUDA_ENTRY STV_DEFAULT"
_Z15mandelbrot_fulljjPj:
.text._Z15mandelbrot_fulljjPj:
[----:B------:R-:W-:Y:S01]  /*0000*/  LDC R1, c[0x0][0x37c] ;  /* 0x0000df00ff017b82 */ /* 0x000fe20000000800 */
[----:B------:R-:W0:Y:S07]  /*0010*/  LDCU UR4, c[0x0][0x360] ;  /* 0x00006c00ff0477ac */ /* 0x000e2e0008000800 */
[----:B------:R-:W1:Y:S08]  /*0020*/  LDC R4, c[0x0][0x380] ;  /* 0x0000e000ff047b82 */ /* 0x000e700000000800 */
[----:B------:R-:W2:Y:S08]  /*0030*/  LDC R7, c[0x0][0x370] ;  /* 0x0000dc00ff077b82 */ /* 0x000eb00000000800 */
[----:B------:R-:W3:Y:S01]  /*0040*/  S2UR UR5, SR_CTAID.X ;  /* 0x00000000000579c3 */ /* 0x000ee20000002500 */
[----:B0-----:R-:W-:Y:S01]  /*0050*/  USHF.R.U32.HI UR4, URZ, 0x5, UR4 ;  /* 0x00000005ff047899 */ /* 0x001fe20008011604 */
[----:B-1----:R-:W-:-:S05]  /*0060*/  IMAD.WIDE.U32 R4, R4, R4, RZ ;  /* 0x0000000404047225 */ /* 0x002fca00078e00ff */
[----:B--2---:R-:W-:-:S05]  /*0070*/  IMAD R7, R7, UR4, RZ ;  /* 0x0000000407077c24 */ /* 0x004fca000f8e02ff */
[----:B------:R-:W-:Y:S01]  /*0080*/  IADD3 R6, P0, P1, R7, -0x1, R4 ;  /* 0xffffffff07067810 */ /* 0x000fe2000791e004 */
[----:B---3--:R-:W-:-:S03]  /*0090*/  UIMAD UR5, UR4, UR5, URZ ;  /* 0x00000005040572a4 */ /* 0x008fc6000f8e02ff */
[----:B------:R-:W-:Y:S01]  /*00a0*/  IADD3.X R10, PT, PT, RZ, -0x1, R5, P0, P1 ;  /* 0xffffffffff0a7810 */ /* 0x000fe200007e2405 */
[----:B------:R-:W-:-:S03]  /*00b0*/  UMOV UR4, URZ ;  /* 0x000000ff00047c82 */ /* 0x000fc60008000000 */
[----:B------:R-:W-:-:S13]  /*00c0*/  ISETP.NE.U32.AND P0, PT, R10, RZ, PT ;  /* 0x000000ff0a00720c */ /* 0x000fda0003f05070 */
[----:B------:R-:W-:Y:S05]  /*00d0*/  @P0 BRA `(.L_x_0) ;  /* 0x0000000000500947 */ /* 0x000fea0003800000 */
[----:B------:R-:W0:Y:S01]  /*00e0*/  I2F.U32.RP R0, R7 ;  /* 0x0000000700007306 */ /* 0x000e220000209000 */
[----:B------:R-:W-:Y:S01]  /*00f0*/  IMAD.MOV R9, RZ, RZ, -R7 ;  /* 0x000000ffff097224 */ /* 0x000fe200078e0a07 */
[----:B------:R-:W-:-:S06]  /*0100*/  ISETP.NE.U32.AND P2, PT, R7, RZ, PT ;  /* 0x000000ff0700720c */ /* 0x000fcc0003f45070 */
[----:B0-----:R-:W0:Y:S02]  /*0110*/  MUFU.RCP R0, R0 ;  /* 0x0000000000007308 */ /* 0x001e240000001000 */
[----:B0-----:R-:W-:-:S06]  /*0120*/  VIADD R2, R0, 0xffffffe ;  /* 0x0ffffffe00027836 */ /* 0x001fcc0000000000 */
[----:B------:R0:W1:Y:S02]  /*0130*/  F2I.FTZ.U32.TRUNC.NTZ R3, R2 ;  /* 0x0000000200037305 */ /* 0x000064000021f000 */
[----:B0-----:R-:W-:Y:S02]  /*0140*/  IMAD.MOV.U32 R2, RZ, RZ, RZ ;  /* 0x000000ffff027224 */ /* 0x001fe400078e00ff */
[----:B-1----:R-:W-:-:S04]  /*0150*/  IMAD R9, R9, R3, RZ ;  /* 0x0000000309097224 */ /* 0x002fc800078e02ff */
[----:B------:R-:W-:-:S06]  /*0160*/  IMAD.HI.U32 R3, R3, R9, R2 ;  /* 0x0000000903037227 */ /* 0x000fcc00078e0002 */
[----:B------:R-:W-:-:S04]  /*0170*/  IMAD.HI.U32 R2, R3, R6, RZ ;  /* 0x0000000603027227 */ /* 0x000fc800078e00ff */
[----:B------:R-:W-:-:S04]  /*0180*/  IMAD.MOV R3, RZ, RZ, -R2 ;  /* 0x000000ffff037224 */ /* 0x000fc800078e0a02 */
[----:B------:R-:W-:Y:S02]  /*0190*/  IMAD R6, R7, R3, R6 ;  /* 0x0000000307067224 */ /* 0x000fe400078e0206 */
[----:B------:R-:W-:-:S03]  /*01a0*/  IMAD.MOV.U32 R3, RZ, RZ, RZ ;  /* 0x000000ffff037224 */ /* 0x000fc600078e00ff */
[----:B------:R-:W-:-:S13]  /*01b0*/  ISETP.GE.U32.AND P0, PT, R6, R7, PT ;  /* 0x000000070600720c */ /* 0x000fda0003f06070 */
[----:B------:R-:W-:Y:S02]  /*01c0*/  @P0 IMAD.IADD R6, R6, 0x1, -R7 ;  /* 0x0000000106060824 */ /* 0x000fe400078e0a07 */
[----:B------:R-:W-:-:S03]  /*01d0*/  @P0 VIADD R2, R2, 0x1 ;  /* 0x0000000102020836 */ /* 0x000fc60000000000 */
[----:B------:R-:W-:-:S13]  /*01e0*/  ISETP.GE.U32.AND P1, PT, R6, R7, PT ;  /* 0x000000070600720c */ /* 0x000fda0003f26070 */
[----:B------:R-:W-:Y:S01]  /*01f0*/  @P1 VIADD R2, R2, 0x1 ;  /* 0x0000000102021836 */ /* 0x000fe20000000000 */
[----:B------:R-:W-:Y:S01]  /*0200*/  @!P2 LOP3.LUT R2, RZ, R7, RZ, 0x33, !PT ;  /* 0x00000007ff02a212 */ /* 0x000fe200078e33ff */
[----:B------:R-:W-:Y:S06]  /*0210*/  BRA `(.L_x_1) ;  /* 0x0000000000107947 */ /* 0x000fec0003800000 */
.L_x_0:
[----:B------:R-:W-:-:S07]  /*0220*/  MOV R0, 0x240 ;  /* 0x0000024000007802 */ /* 0x000fce0000000f00 */
[----:B------:R-:W-:Y:S05]  /*0230*/  CALL.REL.NOINC `($__internal_0_$__cuda_sm20_div_u64) ;  /* 0x0000000c00187944 */ /* 0x000fea0003c00000 */
[----:B------:R-:W-:Y:S02]  /*0240*/  IMAD.MOV.U32 R2, RZ, RZ, R7 ;  /* 0x000000ffff027224 */ /* 0x000fe400078e0007 */
[----:B------:R-:W-:-:S07]  /*0250*/  IMAD.MOV.U32 R3, RZ, RZ, R10 ;  /* 0x000000ffff037224 */ /* 0x000fce00078e000a */
.L_x_1:
[----:B------:R-:W0:Y:S02]  /*0260*/  S2R R0, SR_TID.X ;  /* 0x0000000000007919 */ /* 0x000e240000002100 */
[----:B0-----:R-:W-:-:S05]  /*0270*/  LEA.HI R9, R0, UR5, RZ, 0x1b ;  /* 0x0000000500097c11 */ /* 0x001fca000f8fd8ff */
[-C--:B------:R-:W-:Y:S02]  /*0280*/  IMAD R7, R3, R9.reuse, RZ ;  /* 0x0000000903077224 */ /* 0x080fe400078e02ff */
[----:B------:R-:W-:-:S04]  /*0290*/  IMAD.WIDE.U32 R8, R2, R9, RZ ;  /* 0x0000000902087225 */ /* 0x000fc800078e00ff */
[----:B------:R-:W-:Y:S01]  /*02a0*/  IMAD.IADD R13, R9, 0x1, R7 ;  /* 0x00000001090d7824 */ /* 0x000fe200078e0207 */
[----:B------:R-:W-:-:S05]  /*02b0*/  IADD3 R7, P0, PT, R2, R8, RZ ;  /* 0x0000000802077210 */ /* 0x000fca0007f1e0ff */
[--C-:B------:R-:W-:Y:S01]  /*02c0*/  IMAD.X R11, R3, 0x1, R13.reuse, P0 ;  /* 0x00000001030b7824 */ /* 0x100fe200000e060d */
[----:B------:R-:W-:Y:S02]  /*02d0*/  ISETP.LT.U32.AND P0, PT, R7, R4, PT ;  /* 0x000000040700720c */ /* 0x000fe40003f01070 */
[----:B------:R-:W-:Y:S02]  /*02e0*/  LOP3.LUT R3, R0, 0x1f, RZ, 0xc0, !PT ;  /* 0x0000001f00037812 */ /* 0x000fe400078ec0ff */
[-C--:B------:R-:W-:Y:S02]  /*02f0*/  ISETP.LT.U32.AND.EX P0, PT, R11, R5.reuse, PT, P0 ;  /* 0x000000050b00720c */ /* 0x080fe40003f01100 */
[----:B------:R-:W-:Y:S02]  /*0300*/  IADD3 R6, P1, PT, R3, R8, RZ ;  /* 0x0000000803067210 */ /* 0x000fe40007f3e0ff */
[----:B------:R-:W-:Y:S02]  /*0310*/  SEL R2, R7, R4, P0 ;  /* 0x0000000407027207 */ /* 0x000fe40000000000 */
[----:B------:R-:W-:Y:S01]  /*0320*/  SEL R4, R11, R5, P0 ;  /* 0x000000050b047207 */ /* 0x000fe20000000000 */
[----:B------:R-:W-:Y:S01]  /*0330*/  IMAD.X R7, RZ, RZ, R13, P1 ;  /* 0x000000ffff077224 */ /* 0x000fe200008e060d */
[----:B------:R-:W-:-:S04]  /*0340*/  ISETP.GE.U32.AND P0, PT, R6, R2, PT ;  /* 0x000000020600720c */ /* 0x000fc80003f06070 */
[----:B------:R-:W-:-:S13]  /*0350*/  ISETP.GE.U32.AND.EX P0, PT, R7, R4, PT, P0 ;  /* 0x000000040700720c */ /* 0x000fda0003f06100 */
[----:B------:R-:W-:Y:S05]  /*0360*/  @P0 EXIT ;  /* 0x000000000000094d */ /* 0x000fea0003800000 */
[----:B------:R-:W0:Y:S01]  /*0370*/  LDCU UR5, c[0x0][0x384] ;  /* 0x00007080ff0577ac */ /* 0x000e220008000800 */
[----:B------:R-:W-:Y:S01]  /*0380*/  IMAD.MOV.U32 R5, RZ, RZ, R7 ;  /* 0x000000ffff057224 */ /* 0x000fe200078e0007 */
[----:B------:R-:W1:Y:S01]  /*0390*/  LDCU.64 UR6, c[0x0][0x358] ;  /* 0x00006b00ff0677ac */ /* 0x000e620008000a00 */
[----:B0-----:R-:W-:-:S09]  /*03a0*/  UISETP.NE.AND UP0, UPT, UR5, URZ, UPT ;  /* 0x000000ff0500728c */ /* 0x001fd2000bf05270 */
[----:B-1----:R-:W-:Y:S05]  /*03b0*/  BRA.U !UP0, `(.L_x_2) ;  /* 0x0000000508887547 */ /* 0x002fea000b800000 */
[----:B------:R-:W0:Y:S02]  /*03c0*/  LDCU UR5, c[0x0][0x380] ;  /* 0x00007000ff0577ac */ /* 0x000e240008000800 */
[----:B0-----:R-:W-:-:S07]  /*03d0*/  I2FP.F32.U32 R3, UR5 ;  /* 0x0000000500037c45 */ /* 0x001fce0008201000 */
.L_x_12:
[----:B------:R-:W-:Y:S01]  /*03e0*/  ISETP.NE.U32.AND P0, PT, R5, RZ, PT ;  /* 0x000000ff0500720c */ /* 0x000fe20003f05070 */
[----:B------:R-:W-:-:S12]  /*03f0*/  BSSY.RECONVERGENT B0, `(.L_x_3) ;  /* 0x0000020000007945 */ /* 0x000fd80003800200 */
[----:B------:R-:W-:Y:S05]  /*0400*/  @P0 BRA `(.L_x_4) ;  /* 0x0000000000580947 */ /* 0x000fea0003800000 */
[----:B------:R-:W0:Y:S02]  /*0410*/  LDCU UR5, c[0x0][0x380] ;  /* 0x00007000ff0577ac */ /* 0x000e240008000800 */
[----:B0-----:R-:W0:Y:S01]  /*0420*/  I2F.U32.RP R0, UR5 ;  /* 0x0000000500007d06 */ /* 0x001e220008209000 */
[----:B------:R-:W-:-:S07]  /*0430*/  ISETP.NE.U32.AND P2, PT, RZ, UR5, PT ;  /* 0x00000005ff007c0c */ /* 0x000fce000bf45070 */
[----:B0-----:R-:W0:Y:S02]  /*0440*/  MUFU.RCP R0, R0 ;  /* 0x0000000000007308 */ /* 0x001e240000001000 */
[----:B0-----:R-:W-:-:S06]  /*0450*/  VIADD R8, R0, 0xffffffe ;  /* 0x0ffffffe00087836 */ /* 0x001fcc0000000000 */
[----:B------:R0:W1:Y:S02]  /*0460*/  F2I.FTZ.U32.TRUNC.NTZ R9, R8 ;  /* 0x0000000800097305 */ /* 0x000064000021f000 */
[----:B0-----:R-:W-:Y:S02]  /*0470*/  IMAD.MOV.U32 R8, RZ, RZ, RZ ;  /* 0x000000ffff087224 */ /* 0x001fe400078e00ff */
[----:B-1----:R-:W-:-:S04]  /*0480*/  IMAD.MOV R7, RZ, RZ, -R9 ;  /* 0x000000ffff077224 */ /* 0x002fc800078e0a09 */
[----:B------:R-:W-:-:S04]  /*0490*/  IMAD R7, R7, UR5, RZ ;  /* 0x0000000507077c24 */ /* 0x000fc8000f8e02ff */
[----:B------:R-:W-:-:S06]  /*04a0*/  IMAD.HI.U32 R9, R9, R7, R8 ;  /* 0x0000000709097227 */ /* 0x000fcc00078e0008 */
[----:B------:R-:W-:-:S04]  /*04b0*/  IMAD.HI.U32 R7, R9, R6, RZ ;  /* 0x0000000609077227 */ /* 0x000fc800078e00ff */
[----:B------:R-:W-:-:S04]  /*04c0*/  IMAD.MOV R9, RZ, RZ, -R7 ;  /* 0x000000ffff097224 */ /* 0x000fc800078e0a07 */
[----:B------:R-:W-:-:S05]  /*04d0*/  IMAD R9, R9, UR5, R6 ;  /* 0x0000000509097c24 */ /* 0x000fca000f8e0206 */
[----:B------:R-:W-:-:S13]  /*04e0*/  ISETP.GE.U32.AND P0, PT, R9, UR5, PT ;  /* 0x0000000509007c0c */ /* 0x000fda000bf06070 */
[----:B------:R-:W-:Y:S02]  /*04f0*/  @P0 VIADD R9, R9, -UR5 ;  /* 0x8000000509090c36 */ /* 0x000fe40008000000 */
[----:B------:R-:W-:-:S03]  /*0500*/  @P0 VIADD R7, R7, 0x1 ;  /* 0x0000000107070836 */ /* 0x000fc60000000000 */
[----:B------:R-:W-:-:S13]  /*0510*/  ISETP.GE.U32.AND P1, PT, R9, UR5, PT ;  /* 0x0000000509007c0c */ /* 0x000fda000bf26070 */
[----:B------:R-:W-:Y:S01]  /*0520*/  @P1 VIADD R7, R7, 0x1 ;  /* 0x0000000107071836 */ /* 0x000fe20000000000 */
[----:B------:R-:W-:-:S05]  /*0530*/  @!P2 LOP3.LUT R7, RZ, UR5, RZ, 0x33, !PT ;  /* 0x00000005ff07ac12 */ /* 0x000fca000f8e33ff */
[----:B------:R-:W-:-:S04]  /*0540*/  IMAD.MOV R9, RZ, RZ, -R7 ;  /* 0x000000ffff097224 */ /* 0x000fc800078e0a07 */
[----:B------:R-:W-:Y:S01]  /*0550*/  IMAD R0, R9, UR5, R6 ;  /* 0x0000000509007c24 */ /* 0x000fe2000f8e0206 */
[----:B------:R-:W-:Y:S06]  /*0560*/  BRA `(.L_x_5) ;  /* 0x0000000000207947 */ /* 0x000fec0003800000 */
.L_x_4:
[----:B------:R-:W0:Y:S01]  /*0570*/  LDCU UR5, c[0x0][0x380] ;  /* 0x00007000ff0577ac */ /* 0x000e220008000800 */
[----:B------:R-:W-:Y:S01]  /*0580*/  IMAD.MOV.U32 R10, RZ, RZ, R5 ;  /* 0x000000ffff0a7224 */ /* 0x000fe200078e0005 */
[----:B------:R-:W-:Y:S01]  /*0590*/  MOV R0, 0x5c0 ;  /* 0x000005c000007802 */ /* 0x000fe20000000f00 */
[----:B0-----:R-:W-:-:S07]  /*05a0*/  IMAD.U32 R7, RZ, RZ, UR5 ;  /* 0x00000005ff077e24 */ /* 0x001fce000f8e00ff */
[----:B------:R-:W-:Y:S05]  /*05b0*/  CALL.REL.NOINC `($__internal_0_$__cuda_sm20_div_u64) ;  /* 0x0000000800387944 */ /* 0x000fea0003c00000 */
[----:B------:R-:W0:Y:S01]  /*05c0*/  LDCU UR5, c[0x0][0x380] ;  /* 0x00007000ff0577ac */ /* 0x000e220008000800 */
[----:B------:R-:W-:-:S04]  /*05d0*/  IMAD.MOV R9, RZ, RZ, -R7 ;  /* 0x000000ffff097224 */ /* 0x000fc800078e0a07 */
[----:B0-----:R-:W-:-:S07]  /*05e0*/  IMAD R0, R9, UR5, R6 ;  /* 0x0000000509007c24 */ /* 0x001fce000f8e0206 */
.L_x_5:
[----:B------:R-:W-:Y:S05]  /*05f0*/  BSYNC.RECONVERGENT B0 ;  /* 0x0000000000007941 */ /* 0x000fea0003800200 */
.L_x_3:
[----:B------:R-:W0:Y:S01]  /*0600*/  MUFU.RCP R8, R3 ;  /* 0x0000000300087308 */ /* 0x000e220000001000 */
[----:B------:R-:W-:Y:S01]  /*0610*/  I2FP.F32.U32 R0, R0 ;  /* 0x0000000000007245 */ /* 0x000fe20000201000 */
[----:B------:R-:W-:Y:S06]  /*0620*/  BSSY.RECONVERGENT B0, `(.L_x_6) ;  /* 0x000000b000007945 */ /* 0x000fec0003800200 */
[----:B------:R-:W1:Y:S01]  /*0630*/  FCHK P0, R0, R3 ;  /* 0x0000000300007302 */ /* 0x000e620000000000 */
[----:B0-----:R-:W-:-:S04]  /*0640*/  FFMA R9, -R3, R8, 1 ;  /* 0x3f80000003097423 */ /* 0x001fc80000000108 */
[----:B------:R-:W-:-:S04]  /*0650*/  FFMA R9, R8, R9, R8 ;  /* 0x0000000908097223 */ /* 0x000fc80000000008 */
[----:B------:R-:W-:-:S04]  /*0660*/  FFMA R8, R0, R9, RZ ;  /* 0x0000000900087223 */ /* 0x000fc800000000ff */
[----:B------:R-:W-:-:S04]  /*0670*/  FFMA R10, -R3, R8, R0 ;  /* 0x00000008030a7223 */ /* 0x000fc80000000100 */
[----:B------:R-:W-:Y:S01]  /*0680*/  FFMA R8, R9, R10, R8 ;  /* 0x0000000a09087223 */ /* 0x000fe20000000008 */
[----:B-1----:R-:W-:Y:S06]  /*0690*/  @!P0 BRA `(.L_x_7) ;  /* 0x00000000000c8947 */ /* 0x002fec0003800000 */
[----:B------:R-:W-:-:S07]  /*06a0*/  MOV R8, 0x6c0 ;  /* 0x000006c000087802 */ /* 0x000fce0000000f00 */
[----:B------:R-:W-:Y:S05]  /*06b0*/  CALL.REL.NOINC `($__internal_1_$__cuda_sm3x_div_rn_noftz_f32_slowpath) ;  /* 0x0000000c00107944 */ /* 0x000fea0003c00000 */
[----:B------:R-:W-:-:S07]  /*06c0*/  IMAD.MOV.U32 R8, RZ, RZ, R0 ;  /* 0x000000ffff087224 */ /* 0x000fce00078e0000 */
.L_x_7:
[----:B------:R-:W-:Y:S05]  /*06d0*/  BSYNC.RECONVERGENT B0 ;  /* 0x0000000000007941 */ /* 0x000fea0003800200 */
.L_x_6:
[----:B------:R-:W0:Y:S01]  /*06e0*/  MUFU.RCP R0, R3 ;  /* 0x0000000300007308 */ /* 0x000e220000001000 */
[----:B------:R-:W-:Y:S01]  /*06f0*/  I2FP.F32.U32 R12, R7 ;  /* 0x00000007000c7245 */ /* 0x000fe20000201000 */
[----:B------:R-:W-:Y:S01]  /*0700*/  IMAD.MOV.U32 R7, RZ, RZ, 0x40400000 ;  /* 0x40400000ff077424 */ /* 0x000fe200078e00ff */
[----:B------:R-:W-:Y:S03]  /*0710*/  BSSY.RECONVERGENT B0, `(.L_x_8) ;  /* 0x000000c000007945 */ /* 0x000fe60003800200 */
[----:B------:R-:W-:Y:S02]  /*0720*/  FFMA R7, R8, R7, -2 ;  /* 0xc000000008077423 */ /* 0x000fe40000000007 */
[----:B------:R-:W1:Y:S01]  /*0730*/  FCHK P0, R12, R3 ;  /* 0x000000030c007302 */ /* 0x000e620000000000 */
[----:B0-----:R-:W-:-:S04]  /*0740*/  FFMA R9, -R3, R0, 1 ;  /* 0x3f80000003097423 */ /* 0x001fc80000000100 */
[----:B------:R-:W-:-:S04]  /*0750*/  FFMA R0, R0, R9, R0 ;  /* 0x0000000900007223 */ /* 0x000fc80000000000 */
[----:B------:R-:W-:-:S04]  /*0760*/  FFMA R9, R0, R12, RZ ;  /* 0x0000000c00097223 */ /* 0x000fc800000000ff */
[----:B------:R-:W-:-:S04]  /*0770*/  FFMA R10, -R3, R9, R12 ;  /* 0x00000009030a7223 */ /* 0x000fc8000000010c */
[----:B------:R-:W-:Y:S01]  /*0780*/  FFMA R0, R0, R10, R9 ;  /* 0x0000000a00007223 */ /* 0x000fe20000000009 */
[----:B-1----:R-:W-:Y:S06]  /*0790*/  @!P0 BRA `(.L_x_9) ;  /* 0x00000000000c8947 */ /* 0x002fec0003800000 */
[----:B------:R-:W-:Y:S01]  /*07a0*/  IMAD.MOV.U32 R0, RZ, RZ, R12 ;  /* 0x000000ffff007224 */ /* 0x000fe200078e000c */
[----:B------:R-:W-:-:S07]  /*07b0*/  MOV R8, 0x7d0 ;  /* 0x000007d000087802 */ /* 0x000fce0000000f00 */
[----:B------:R-:W-:Y:S05]  /*07c0*/  CALL.REL.NOINC `($__internal_1_$__cuda_sm3x_div_rn_noftz_f32_slowpath) ;  /* 0x0000000800cc7944 */ /* 0x000fea0003c00000 */
.L_x_9:
[----:B------:R-:W-:Y:S05]  /*07d0*/  BSYNC.RECONVERGENT B0 ;  /* 0x0000000000007941 */ /* 0x000fea0003800200 */
.L_x_8:
[----:B------:R-:W0:Y:S01]  /*07e0*/  LDC R12, c[0x0][0x384] ;  /* 0x0000e100ff0c7b82 */ /* 0x000e220000000800 */
[----:B------:R-:W-:Y:S01]  /*07f0*/  IMAD.MOV.U32 R15, RZ, RZ, 0x40400000 ;  /* 0x40400000ff0f7424 */ /* 0x000fe200078e00ff */
[----:B------:R-:W-:Y:S01]  /*0800*/  BSSY.RECONVERGENT B0, `(.L_x_10) ;  /* 0x0000013000007945 */ /* 0x000fe20003800200 */
[----:B------:R-:W-:Y:S01]  /*0810*/  IMAD.MOV.U32 R11, RZ, RZ, RZ ;  /* 0x000000ffff0b7224 */ /* 0x000fe200078e00ff */
[----:B------:R-:W-:Y:S01]  /*0820*/  CS2R R8, SRZ ;  /* 0x0000000000087805 */ /* 0x000fe2000001ff00 */
[----:B------:R-:W-:Y:S01]  /*0830*/  FFMA R15, R0, R15, -1.5 ;  /* 0xbfc00000000f7423 */ /* 0x000fe2000000000f */
[----:B------:R-:W-:Y:S02]  /*0840*/  IMAD.MOV.U32 R0, RZ, RZ, RZ ;  /* 0x000000ffff007224 */ /* 0x000fe400078e00ff */
[----:B------:R-:W-:-:S07]  /*0850*/  IMAD.MOV.U32 R13, RZ, RZ, RZ ;  /* 0x000000ffff0d7224 */ /* 0x000fce00078e00ff */
.L_x_11:
[----:B------:R-:W-:Y:S01]  /*0860*/  FADD R8, R13, -R8 ;  /* 0x800000080d087221 */ /* 0x000fe20000000000 */
[----:B------:R-:W-:Y:S01]  /*0870*/  FADD R0, R9, -R0 ;  /* 0x8000000009007221 */ /* 0x000fe20000000000 */
[----:B------:R-:W-:Y:S02]  /*0880*/  VIADD R11, R11, 0x1 ;  /* 0x000000010b0b7836 */ /* 0x000fe40000000000 */
[----:B------:R-:W-:Y:S01]  /*0890*/  FADD R9, R7, R8 ;  /* 0x0000000807097221 */ /* 0x000fe20000000000 */
[----:B------:R-:W-:Y:S02]  /*08a0*/  FADD R10, R15, R0 ;  /* 0x000000000f0a7221 */ /* 0x000fe40000000000 */
[----:B0-----:R-:W-:Y:S01]  /*08b0*/  ISETP.GE.U32.AND P0, PT, R11, R12, PT ;  /* 0x0000000c0b00720c */ /* 0x001fe20003f06070 */
[C---:B------:R-:W-:Y:S01]  /*08c0*/  FMUL R13, R9.reuse, R9 ;  /* 0x00000009090d7220 */ /* 0x040fe20000400000 */
[----:B------:R-:W-:Y:S01]  /*08d0*/  FMUL R8, R10, R10 ;  /* 0x0000000a0a087220 */ /* 0x000fe20000400000 */
[----:B------:R-:W-:-:S03]  /*08e0*/  FADD R9, R9, R10 ;  /* 0x0000000a09097221 */ /* 0x000fc60000000000 */
[----:B------:R-:W-:Y:S01]  /*08f0*/  FADD R0, R13, R8 ;  /* 0x000000080d007221 */ /* 0x000fe20000000000 */
[----:B------:R-:W-:-:S04]  /*0900*/  FMUL R9, R9, R9 ;  /* 0x0000000909097220 */ /* 0x000fc80000400000 */
[----:B------:R-:W-:-:S13]  /*0910*/  FSETP.LE.AND P1, PT, R0, 4, PT ;  /* 0x408000000000780b */ /* 0x000fda0003f23000 */
[----:B------:R-:W-:Y:S05]  /*0920*/  @!P0 BRA P1, `(.L_x_11) ;  /* 0xfffffffc00cc8947 */ /* 0x000fea000083ffff */
[----:B------:R-:W-:Y:S05]  /*0930*/  BSYNC.RECONVERGENT B0 ;  /* 0x0000000000007941 */ /* 0x000fea0003800200 */
.L_x_10:
[----:B------:R-:W0:Y:S02]  /*0940*/  LDCU.64 UR8, c[0x0][0x388] ;  /* 0x00007100ff0877ac */ /* 0x000e240008000a00 */
[----:B0-----:R-:W-:-:S04]  /*0950*/  LEA R8, P0, R6, UR8, 0x2 ;  /* 0x0000000806087c11 */ /* 0x001fc8000f8010ff */
[C---:B------:R-:W-:Y:S02]  /*0960*/  LEA.HI.X R9, R6.reuse, UR9, R5, 0x2, P0 ;  /* 0x0000000906097c11 */ /* 0x040fe400080f1405 */
[----:B------:R-:W-:-:S03]  /*0970*/  IADD3 R6, P0, PT, R6, 0x20, RZ ;  /* 0x0000002006067810 */ /* 0x000fc60007f1e0ff */
[----:B------:R0:W-:Y:S02]  /*0980*/  STG.E desc[UR6][R8.64], R11 ;  /* 0x0000000b08007986 */ /* 0x0001e4000c101906 */
[----:B------:R-:W-:Y:S01]  /*0990*/  IMAD.X R5, RZ, RZ, R5, P0 ;  /* 0x000000ffff057224 */ /* 0x000fe200000e0605 */
[----:B------:R-:W-:-:S04]  /*09a0*/  ISETP.GE.U32.AND P0, PT, R6, R2, PT ;  /* 0x000000020600720c */ /* 0x000fc80003f06070 */
[----:B------:R-:W-:-:S13]  /*09b0*/  ISETP.GE.U32.AND.EX P0, PT, R5, R4, PT, P0 ;  /* 0x000000040500720c */ /* 0x000fda0003f06100 */
[----:B0-----:R-:W-:Y:S05]  /*09c0*/  @!P0 BRA `(.L_x_12) ;  /* 0xfffffff800848947 */ /* 0x001fea000383ffff */
[----:B------:R-:W-:Y:S05]  /*09d0*/  EXIT ;  /* 0x000000000000794d */ /* 0x000fea0003800000 */
.L_x_2:
[----:B------:R-:W-:Y:S01]  /*09e0*/  IADD3 R7, P1, PT, R6, 0x20, RZ ;  /* 0x0000002006077810 */ /* 0x000fe20007f3e0ff */
[----:B------:R-:W0:Y:S01]  /*09f0*/  LDCU.64 UR4, c[0x0][0x388] ;  /* 0x00007100ff0477ac */ /* 0x000e220008000a00 */
[----:B------:R-:W-:Y:S01]  /*0a00*/  LOP3.LUT R8, RZ, R8, RZ, 0x33, !PT ;  /* 0x00000008ff087212 */ /* 0x000fe200078e33ff */
[----:B------:R-:W-:Y:S01]  /*0a10*/  BSSY.RECONVERGENT B0, `(.L_x_13) ;  /* 0x0000025000007945 */ /* 0x000fe20003800200 */
[----:B------:R-:W-:Y:S01]  /*0a20*/  ISETP.GT.U32.AND P0, PT, R2, R7, PT ;  /* 0x000000070200720c */ /* 0x000fe20003f04070 */
[----:B------:R-:W-:-:S05]  /*0a30*/  IMAD.X R9, RZ, RZ, R5, P1 ;  /* 0x000000ffff097224 */ /* 0x000fca00008e0605 */
[----:B------:R-:W-:-:S04]  /*0a40*/  ISETP.GT.U32.AND.EX P0, PT, R4, R9, PT, P0 ;  /* 0x000000090400720c */ /* 0x000fc80003f04100 */
[----:B------:R-:W-:Y:S02]  /*0a50*/  SEL R0, R2, R7, P0 ;  /* 0x0000000702007207 */ /* 0x000fe40000000000 */
[----:B------:R-:W-:Y:S02]  /*0a60*/  SEL R7, R4, R9, P0 ;  /* 0x0000000904077207 */ /* 0x000fe40000000000 */
[----:B------:R-:W-:Y:S02]  /*0a70*/  LOP3.LUT R2, RZ, R13, RZ, 0x33, !PT ;  /* 0x0000000dff027212 */ /* 0x000fe400078e33ff */
[----:B------:R-:W-:-:S04]  /*0a80*/  IADD3 R9, P0, P1, -R3, R0, R8 ;  /* 0x0000000003097210 */ /* 0x000fc8000791e108 */
[----:B------:R-:W-:Y:S02]  /*0a90*/  IADD3.X R2, PT, PT, R7, -0x1, R2, P0, P1 ;  /* 0xffffffff07027810 */ /* 0x000fe400007e2402 */
[C---:B------:R-:W-:Y:S02]  /*0aa0*/  ISETP.GE.U32.AND P0, PT, R9.reuse, 0xe0, PT ;  /* 0x000000e00900780c */ /* 0x040fe40003f06070 */
[----:B------:R-:W-:Y:S02]  /*0ab0*/  SHF.R.U64 R0, R9, 0x5, R2 ;  /* 0x0000000509007819 */ /* 0x000fe40000001202 */
[----:B------:R-:W-:Y:S02]  /*0ac0*/  ISETP.GE.U32.AND.EX P0, PT, R2, RZ, PT, P0 ;  /* 0x000000ff0200720c */ /* 0x000fe40003f06100 */
[----:B------:R-:W-:-:S04]  /*0ad0*/  IADD3 R7, P2, PT, R0, 0x1, RZ ;  /* 0x0000000100077810 */ /* 0x000fc80007f5e0ff */
[----:B------:R-:W-:Y:S02]  /*0ae0*/  LOP3.LUT R8, R7, 0x7, RZ, 0xc0, !PT ;  /* 0x0000000707087812 */ /* 0x000fe400078ec0ff */
[----:B------:R-:W-:Y:S02]  /*0af0*/  LEA.HI.X R2, R2, RZ, RZ, 0x1b, P2 ;  /* 0x000000ff02027211 */ /* 0x000fe400010fdcff */
[----:B------:R-:W-:-:S04]  /*0b00*/  ISETP.NE.U32.AND P1, PT, R8, RZ, PT ;  /* 0x000000ff0800720c */ /* 0x000fc80003f25070 */
[----:B------:R-:W-:Y:S01]  /*0b10*/  ISETP.NE.AND.EX P1, PT, RZ, RZ, PT, P1 ;  /* 0x000000ffff00720c */ /* 0x000fe20003f25310 */
[----:B0-----:R-:W-:-:S12]  /*0b20*/  @!P0 BRA `(.L_x_14) ;  /* 0x00000000004c8947 */ /* 0x001fd80003800000 */
[----:B------:R-:W-:Y:S02]  /*0b30*/  LOP3.LUT R4, R2, 0xfffffff, RZ, 0xc0, !PT ;  /* 0x0fffffff02047812 */ /* 0x000fe400078ec0ff */
[----:B------:R-:W-:-:S07]  /*0b40*/  LOP3.LUT R0, R7, 0xfffffff8, RZ, 0xc0, !PT ;  /* 0xfffffff807007812 */ /* 0x000fce00078ec0ff */
.L_x_15:
[----:B0-----:R-:W-:-:S04]  /*0b50*/  LEA R2, P0, R6, UR4, 0x2 ;  /* 0x0000000406027c11 */ /* 0x001fc8000f8010ff */
[--C-:B------:R-:W-:Y:S02]  /*0b60*/  LEA.HI.X R3, R6, UR5, R5.reuse, 0x2, P0 ;  /* 0x0000000506037c11 */ /* 0x100fe400080f1405 */
[----:B------:R-:W-:Y:S02]  /*0b70*/  IADD3 R0, P0, PT, R0, -0x8, RZ ;  /* 0xfffffff800007810 */ /* 0x000fe40007f1e0ff */
[----:B------:R-:W-:Y:S01]  /*0b80*/  IADD3 R6, P2, PT, R6, 0x100, RZ ;  /* 0x0000010006067810 */ /* 0x000fe20007f5e0ff */
[----:B------:R0:W-:Y:S01]  /*0b90*/  STG.E desc[UR6][R2.64], RZ ;  /* 0x000000ff02007986 */ /* 0x0001e2000c101906 */
[----:B------:R-:W-:Y:S02]  /*0ba0*/  IADD3.X R4, PT, PT, R4, -0x1, RZ, P0, !PT ;  /* 0xffffffff04047810 */ /* 0x000fe400007fe4ff */
[----:B------:R-:W-:Y:S01]  /*0bb0*/  ISETP.NE.U32.AND P0, PT, R0, RZ, PT ;  /* 0x000000ff0000720c */ /* 0x000fe20003f05070 */
[----:B------:R0:W-:Y:S01]  /*0bc0*/  STG.E desc[UR6][R2.64+0x80], RZ ;  /* 0x000080ff02007986 */ /* 0x0001e2000c101906 */
[----:B------:R-:W-:-:S02]  /*0bd0*/  IMAD.X R5, RZ, RZ, R5, P2 ;  /* 0x000000ffff057224 */ /* 0x000fc400010e0605 */
[----:B------:R-:W-:Y:S01]  /*0be0*/  ISETP.NE.AND.EX P0, PT, R4, RZ, PT, P0 ;  /* 0x000000ff0400720c */ /* 0x000fe20003f05300 */
[----:B------:R0:W-:Y:S04]  /*0bf0*/  STG.E desc[UR6][R2.64+0x100], RZ ;  /* 0x000100ff02007986 */ /* 0x0001e8000c101906 */
[----:B------:R0:W-:Y:S04]  /*0c00*/  STG.E desc[UR6][R2.64+0x180], RZ ;  /* 0x000180ff02007986 */ /* 0x0001e8000c101906 */
[----:B------:R0:W-:Y:S04]  /*0c10*/  STG.E desc[UR6][R2.64+0x200], RZ ;  /* 0x000200ff02007986 */ /* 0x0001e8000c101906 */
[----:B------:R0:W-:Y:S04]  /*0c20*/  STG.E desc[UR6][R2.64+0x280], RZ ;  /* 0x000280ff02007986 */ /* 0x0001e8000c101906 */
[----:B------:R0:W-:Y:S04]  /*0c30*/  STG.E desc[UR6][R2.64+0x300], RZ ;  /* 0x000300ff02007986 */ /* 0x0001e8000c101906 */
[----:B------:R0:W-:Y:S01]  /*0c40*/  STG.E desc[UR6][R2.64+0x380], RZ ;  /* 0x000380ff02007986 */ /* 0x0001e2000c101906 */
[----:B------:R-:W-:Y:S05]  /*0c50*/  @P0 BRA `(.L_x_15) ;  /* 0xfffffffc00bc0947 */ /* 0x000fea000383ffff */
.L_x_14:
[----:B------:R-:W-:Y:S05]  /*0c60*/  BSYNC.RECONVERGENT B0 ;  /* 0x0000000000007941 */ /* 0x000fea0003800200 */
.L_x_13:
[----:B------:R-:W-:Y:S05]  /*0c70*/  @!P1 EXIT ;  /* 0x000000000000994d */ /* 0x000fea0003800000 */
[----:B------:R-:W-:Y:S01]  /*0c80*/  ISETP.GE.U32.AND P1, PT, R8, 0x4, PT ;  /* 0x000000040800780c */ /* 0x000fe20003f26070 */
[----:B------:R-:W-:Y:S01]  /*0c90*/  BSSY.RECONVERGENT B0, `(.L_x_16) ;  /* 0x000000f000007945 */ /* 0x000fe20003800200 */
[----:B------:R-:W-:Y:S02]  /*0ca0*/  LOP3.LUT R7, R7, 0x3, RZ, 0xc0, !PT ;  /* 0x0000000307077812 */ /* 0x000fe400078ec0ff */
[----:B------:R-:W-:Y:S02]  /*0cb0*/  ISETP.GE.U32.AND.EX P1, PT, RZ, RZ, PT, P1 ;  /* 0x000000ffff00720c */ /* 0x000fe40003f26110 */
[----:B------:R-:W-:-:S04]  /*0cc0*/  ISETP.NE.U32.AND P0, PT, R7, RZ, PT ;  /* 0x000000ff0700720c */ /* 0x000fc80003f05070 */
[----:B------:R-:W-:-:S07]  /*0cd0*/  ISETP.NE.AND.EX P0, PT, RZ, RZ, PT, P0 ;  /* 0x000000ffff00720c */ /* 0x000fce0003f05300 */
[----:B------:R-:W-:Y:S06]  /*0ce0*/  @!P1 BRA `(.L_x_17) ;  /* 0x0000000000249947 */ /* 0x000fec0003800000 */
[----:B------:R-:W0:Y:S02]  /*0cf0*/  LDCU.64 UR4, c[0x0][0x388] ;  /* 0x00007100ff0477ac */ /* 0x000e240008000a00 */
[----:B0-----:R-:W-:-:S04]  /*0d00*/  LEA R2, P1, R6, UR4, 0x2 ;  /* 0x0000000406027c11 */ /* 0x001fc8000f8210ff */
[C---:B------:R-:W-:Y:S02]  /*0d10*/  LEA.HI.X R3, R6.reuse, UR5, R5, 0x2, P1 ;  /* 0x0000000506037c11 */ /* 0x040fe400088f1405 */
[----:B------:R-:W-:-:S03]  /*0d20*/  IADD3 R6, P1, PT, R6, 0x80, RZ ;  /* 0x0000008006067810 */ /* 0x000fc60007f3e0ff */
[----:B------:R1:W-:Y:S02]  /*0d30*/  STG.E desc[UR6][R2.64], RZ ;  /* 0x000000ff02007986 */ /* 0x0003e4000c101906 */
[----:B------:R-:W-:Y:S02]  /*0d40*/  IMAD.X R5, RZ, RZ, R5, P1 ;  /* 0x000000ffff057224 */ /* 0x000fe400008e0605 */
[----:B------:R1:W-:Y:S04]  /*0d50*/  STG.E desc[UR6][R2.64+0x80], RZ ;  /* 0x000080ff02007986 */ /* 0x0003e8000c101906 */
[----:B------:R1:W-:Y:S04]  /*0d60*/  STG.E desc[UR6][R2.64+0x100], RZ ;  /* 0x000100ff02007986 */ /* 0x0003e8000c101906 */
[----:B------:R1:W-:Y:S02]  /*0d70*/  STG.E desc[UR6][R2.64+0x180], RZ ;  /* 0x000180ff02007986 */ /* 0x0003e4000c101906 */
.L_x_17:
[----:B------:R-:W-:Y:S05]  /*0d80*/  BSYNC.RECONVERGENT B0 ;  /* 0x0000000000007941 */ /* 0x000fea0003800200 */
.L_x_16:
[----:B------:R-:W-:Y:S05]  /*0d90*/  @!P0 EXIT ;  /* 0x000000000000894d */ /* 0x000fea0003800000 */
[----:B------:R-:W-:Y:S02]  /*0da0*/  ISETP.NE.U32.AND P0, PT, R7, 0x1, PT ;  /* 0x000000010700780c */ /* 0x000fe40003f05070 */
[----:B------:R-:W-:Y:S02]  /*0db0*/  LOP3.LUT P1, RZ, R9, 0x20, RZ, 0xc0, !PT ;  /* 0x0000002009ff7812 */ /* 0x000fe4000782c0ff */
[----:B------:R-:W-:-:S13]  /*0dc0*/  ISETP.NE.AND.EX P0, PT, RZ, RZ, PT, P0 ;  /* 0x000000ffff00720c */ /* 0x000fda0003f05300 */
[----:B01----:R-:W0:Y:S02]  /*0dd0*/  @P0 LDC.64 R2, c[0x0][0x388] ;  /* 0x0000e200ff020b82 */ /* 0x003e240000000a00 */
[----:B0-----:R-:W-:-:S04]  /*0de0*/  @P0 LEA R2, P2, R6, R2, 0x2 ;  /* 0x0000000206020211 */ /* 0x001fc800078410ff */
[----:B------:R-:W-:-:S05]  /*0df0*/  @P0 LEA.HI.X R3, R6, R3, R5, 0x2, P2 ;  /* 0x0000000306030211 */ /* 0x000fca00010f1405 */
[----:B------:R0:W-:Y:S04]  /*0e00*/  @P0 STG.E desc[UR6][R2.64], RZ ;  /* 0x000000ff02000986 */ /* 0x0001e8000c101906 */
[----:B------:R0:W-:Y:S01]  /*0e10*/  @P0 STG.E desc[UR6][R2.64+0x80], RZ ;  /* 0x000080ff02000986 */ /* 0x0001e2000c101906 */
[----:B------:R-:W-:Y:S05]  /*0e20*/  @P1 EXIT ;  /* 0x000000000000194d */ /* 0x000fea0003800000 */
[----:B------:R-:W0:Y:S01]  /*0e30*/  LDCU.64 UR4, c[0x0][0x388] ;  /* 0x00007100ff0477ac */ /* 0x000e220008000a00 */
[----:B------:R-:W-:-:S05]  /*0e40*/  @P0 IADD3 R6, P1, PT, R6, 0x40, RZ ;  /* 0x0000004006060810 */ /* 0x000fca0007f3e0ff */
[----:B------:R-:W-:Y:S01]  /*0e50*/  @P0 IMAD.X R5, RZ, RZ, R5, P1 ;  /* 0x000000ffff050224 */ /* 0x000fe200008e0605 */
[----:B0-----:R-:W-:-:S04]  /*0e60*/  LEA R2, P0, R6, UR4, 0x2 ;  /* 0x0000000406027c11 */ /* 0x001fc8000f8010ff */
[----:B------:R-:W-:-:S05]  /*0e70*/  LEA.HI.X R3, R6, UR5, R5, 0x2, P0 ;  /* 0x0000000506037c11 */ /* 0x000fca00080f1405 */
[----:B------:R-:W-:Y:S01]  /*0e80*/  STG.E desc[UR6][R2.64], RZ ;  /* 0x000000ff02007986 */ /* 0x000fe2000c101906 */
[----:B------:R-:W-:Y:S05]  /*0e90*/  EXIT ;  /* 0x000000000000794d */ /* 0x000fea0003800000 */
        .weak           $__internal_0_$__cuda_sm20_div_u64
        .type           $__internal_0_$__cuda_sm20_div_u64,@function
        .size           $__internal_0_$__cuda_sm20_div_u64,($__internal_1_$__cuda_sm3x_div_rn_noftz_f32_slowpath - $__internal_0_$__cuda_sm20_div_u64)
$__internal_0_$__cuda_sm20_div_u64:
[----:B------:R-:W-:Y:S02]  /*0ea0*/  IMAD.U32 R15, RZ, RZ, UR4 ;  /* 0x00000004ff0f7e24 */ /* 0x000fe4000f8e00ff */
[----:B------:R-:W-:-:S04]  /*0eb0*/  IMAD.MOV.U32 R14, RZ, RZ, R7 ;  /* 0x000000ffff0e7224 */ /* 0x000fc800078e0007 */
[----:B------:R-:W0:Y:S08]  /*0ec0*/  I2F.U64.RP R11, R14 ;  /* 0x0000000e000b7312 */ /* 0x000e300000309000 */
[----:B0-----:R-:W0:Y:S02]  /*0ed0*/  MUFU.RCP R11, R11 ;  /* 0x0000000b000b7308 */ /* 0x001e240000001000 */
[----:B0-----:R-:W-:-:S06]  /*0ee0*/  VIADD R8, R11, 0x1ffffffe ;  /* 0x1ffffffe0b087836 */ /* 0x001fcc0000000000 */
[----:B------:R-:W0:Y:S02]  /*0ef0*/  F2I.U64.TRUNC R8, R8 ;  /* 0x0000000800087311 */ /* 0x000e24000020d800 */
[----:B0-----:R-:W-:-:S04]  /*0f00*/  IMAD.WIDE.U32 R12, R8, R7, RZ ;  /* 0x00000007080c7225 */ /* 0x001fc800078e00ff */
[----:B------:R-:W-:Y:S01]  /*0f10*/  IMAD R13, R8, UR4, R13 ;  /* 0x00000004080d7c24 */ /* 0x000fe2000f8e020d */
[----:B------:R-:W-:-:S03]  /*0f20*/  IADD3 R17, P0, PT, RZ, -R12, RZ ;  /* 0x8000000cff117210 */ /* 0x000fc60007f1e0ff */
[----:B------:R-:W-:Y:S02]  /*0f30*/  IMAD R13, R9, R7, R13 ;  /* 0x00000007090d7224 */ /* 0x000fe400078e020d */
[----:B------:R-:W-:-:S04]  /*0f40*/  IMAD.HI.U32 R12, R8, R17, RZ ;  /* 0x00000011080c7227 */ /* 0x000fc800078e00ff */
[----:B------:R-:W-:Y:S02]  /*0f50*/  IMAD.X R19, RZ, RZ, ~R13, P0 ;  /* 0x000000ffff137224 */ /* 0x000fe400000e0e0d */
[----:B------:R-:W-:Y:S02]  /*0f60*/  IMAD.MOV.U32 R13, RZ, RZ, R8 ;  /* 0x000000ffff0d7224 */ /* 0x000fe400078e0008 */
[-C--:B------:R-:W-:Y:S02]  /*0f70*/  IMAD R15, R9, R19.reuse, RZ ;  /* 0x00000013090f7224 */ /* 0x080fe400078e02ff */
[----:B------:R-:W-:-:S04]  /*0f80*/  IMAD.WIDE.U32 R12, P0, R8, R19, R12 ;  /* 0x00000013080c7225 */ /* 0x000fc8000780000c */
[----:B------:R-:W-:-:S04]  /*0f90*/  IMAD.HI.U32 R11, R9, R19, RZ ;  /* 0x00000013090b7227 */ /* 0x000fc800078e00ff */
[----:B------:R-:W-:-:S04]  /*0fa0*/  IMAD.HI.U32 R12, P1, R9, R17, R12 ;  /* 0x00000011090c7227 */ /* 0x000fc8000782000c */
[----:B------:R-:W-:Y:S01]  /*0fb0*/  IMAD.X R11, R11, 0x1, R9, P0 ;  /* 0x000000010b0b7824 */ /* 0x000fe200000e0609 */
[----:B------:R-:W-:-:S04]  /*0fc0*/  IADD3 R13, P2, PT, R15, R12, RZ ;  /* 0x0000000c0f0d7210 */ /* 0x000fc80007f5e0ff */
[----:B------:R-:W-:Y:S01]  /*0fd0*/  IADD3.X R11, PT, PT, RZ, RZ, R11, P2, P1 ;  /* 0x000000ffff0b7210 */ /* 0x000fe200017e240b */
[----:B------:R-:W-:-:S04]  /*0fe0*/  IMAD.WIDE.U32 R8, R13, R7, RZ ;  /* 0x000000070d087225 */ /* 0x000fc800078e00ff */
[----:B------:R-:W-:Y:S01]  /*0ff0*/  IMAD R12, R13, UR4, R9 ;  /* 0x000000040d0c7c24 */ /* 0x000fe2000f8e0209 */
[----:B------:R-:W-:-:S03]  /*1000*/  IADD3 R9, P0, PT, RZ, -R8, RZ ;  /* 0x80000008ff097210 */ /* 0x000fc60007f1e0ff */
[----:B------:R-:W-:Y:S02]  /*1010*/  IMAD R8, R11, R7, R12 ;  /* 0x000000070b087224 */ /* 0x000fe400078e020c */
[----:B------:R-:W-:-:S04]  /*1020*/  IMAD.HI.U32 R12, R13, R9, RZ ;  /* 0x000000090d0c7227 */ /* 0x000fc800078e00ff */
[----:B------:R-:W-:-:S04]  /*1030*/  IMAD.X R8, RZ, RZ, ~R8, P0 ;  /* 0x000000ffff087224 */ /* 0x000fc800000e0e08 */
[----:B------:R-:W-:-:S04]  /*1040*/  IMAD.WIDE.U32 R12, P0, R13, R8, R12 ;  /* 0x000000080d0c7225 */ /* 0x000fc8000780000c */
[C---:B------:R-:W-:Y:S02]  /*1050*/  IMAD R14, R11.reuse, R8, RZ ;  /* 0x000000080b0e7224 */ /* 0x040fe400078e02ff */
[----:B------:R-:W-:-:S04]  /*1060*/  IMAD.HI.U32 R13, P1, R11, R9, R12 ;  /* 0x000000090b0d7227 */ /* 0x000fc8000782000c */
[----:B------:R-:W-:Y:S01]  /*1070*/  IMAD.HI.U32 R8, R11, R8, RZ ;  /* 0x000000080b087227 */ /* 0x000fe200078e00ff */
[----:B------:R-:W-:-:S03]  /*1080*/  IADD3 R13, P2, PT, R14, R13, RZ ;  /* 0x0000000d0e0d7210 */ /* 0x000fc60007f5e0ff */
[----:B------:R-:W-:Y:S02]  /*1090*/  IMAD.X R11, R8, 0x1, R11, P0 ;  /* 0x00000001080b7824 */ /* 0x000fe400000e060b */
[----:B------:R-:W-:-:S03]  /*10a0*/  IMAD.HI.U32 R8, R13, R6, RZ ;  /* 0x000000060d087227 */ /* 0x000fc600078e00ff */
[----:B------:R-:W-:Y:S01]  /*10b0*/  IADD3.X R11, PT, PT, RZ, RZ, R11, P2, P1 ;  /* 0x000000ffff0b7210 */ /* 0x000fe200017e240b */
[----:B------:R-:W-:Y:S02]  /*10c0*/  IMAD.MOV.U32 R9, RZ, RZ, RZ ;  /* 0x000000ffff097224 */ /* 0x000fe400078e00ff */
[----:B------:R-:W-:-:S04]  /*10d0*/  IMAD.WIDE.U32 R8, R13, R10, R8 ;  /* 0x0000000a0d087225 */ /* 0x000fc800078e0008 */
[C---:B------:R-:W-:Y:S02]  /*10e0*/  IMAD R13, R11.reuse, R10, RZ ;  /* 0x0000000a0b0d7224 */ /* 0x040fe400078e02ff */
[----:B------:R-:W-:-:S04]  /*10f0*/  IMAD.HI.U32 R8, P0, R11, R6, R8 ;  /* 0x000000060b087227 */ /* 0x000fc80007800008 */
[----:B------:R-:W-:Y:S01]  /*1100*/  IMAD.HI.U32 R11, R11, R10, RZ ;  /* 0x0000000a0b0b7227 */ /* 0x000fe200078e00ff */
[----:B------:R-:W-:-:S03]  /*1110*/  IADD3 R12, P1, PT, R13, R8, RZ ;  /* 0x000000080d0c7210 */ /* 0x000fc60007f3e0ff */
[----:B------:R-:W-:Y:S02]  /*1120*/  IMAD.X R11, RZ, RZ, R11, P0 ;  /* 0x000000ffff0b7224 */ /* 0x000fe400000e060b */
[----:B------:R-:W-:-:S04]  /*1130*/  IMAD.WIDE.U32 R8, R12, R7, RZ ;  /* 0x000000070c087225 */ /* 0x000fc800078e00ff */
[----:B------:R-:W-:Y:S01]  /*1140*/  IMAD.X R14, RZ, RZ, R11, P1 ;  /* 0x000000ffff0e7224 */ /* 0x000fe200008e060b */
[----:B------:R-:W-:Y:S01]  /*1150*/  IADD3 R16, P1, PT, -R8, R6, RZ ;  /* 0x0000000608107210 */ /* 0x000fe20007f3e1ff */
[----:B------:R-:W-:-:S03]  /*1160*/  IMAD R9, R12, UR4, R9 ;  /* 0x000000040c097c24 */ /* 0x000fc6000f8e0209 */
[-C--:B------:R-:W-:Y:S01]  /*1170*/  ISETP.GE.U32.AND P0, PT, R16, R7.reuse, PT ;  /* 0x000000071000720c */ /* 0x080fe20003f06070 */
[----:B------:R-:W-:Y:S01]  /*1180*/  IMAD R9, R14, R7, R9 ;  /* 0x000000070e097224 */ /* 0x000fe200078e0209 */
[----:B------:R-:W-:-:S03]  /*1190*/  IADD3 R8, P2, PT, -R7, R16, RZ ;  /* 0x0000001007087210 */ /* 0x000fc60007f5e1ff */
[----:B------:R-:W-:Y:S01]  /*11a0*/  IMAD.X R13, R10, 0x1, ~R9, P1 ;  /* 0x000000010a0d7824 */ /* 0x000fe200008e0e09 */
[----:B------:R-:W-:-:S04]  /*11b0*/  IADD3 R9, P1, PT, R12, 0x1, RZ ;  /* 0x000000010c097810 */ /* 0x000fc80007f3e0ff */
[C---:B------:R-:W-:Y:S01]  /*11c0*/  ISETP.GE.U32.AND.EX P0, PT, R13.reuse, UR4, PT, P0 ;  /* 0x000000040d007c0c */ /* 0x040fe2000bf06100 */
[----:B------:R-:W-:Y:S01]  /*11d0*/  IMAD.X R11, RZ, RZ, R14, P1 ;  /* 0x000000ffff0b7224 */ /* 0x000fe200008e060e */
[----:B------:R-:W-:Y:S02]  /*11e0*/  IADD3.X R10, PT, PT, R13, ~UR4, RZ, P2, !PT ;  /* 0x800000040d0a7c10 */ /* 0x000fe400097fe4ff */
[----:B------:R-:W-:Y:S02]  /*11f0*/  SEL R8, R8, R16, P0 ;  /* 0x0000001008087207 */ /* 0x000fe40000000000 */
[----:B------:R-:W-:Y:S02]  /*1200*/  SEL R9, R9, R12, P0 ;  /* 0x0000000c09097207 */ /* 0x000fe40000000000 */
[----:B------:R-:W-:Y:S02]  /*1210*/  SEL R10, R10, R13, P0 ;  /* 0x0000000d0a0a7207 */ /* 0x000fe40000000000 */
[----:B------:R-:W-:-:S02]  /*1220*/  SEL R11, R11, R14, P0 ;  /* 0x0000000e0b0b7207 */ /* 0x000fc40000000000 */
[----:B------:R-:W-:Y:S02]  /*1230*/  ISETP.GE.U32.AND P0, PT, R8, R7, PT ;  /* 0x000000070800720c */ /* 0x000fe40003f06070 */
[----:B------:R-:W-:Y:S02]  /*1240*/  IADD3 R8, P2, PT, R9, 0x1, RZ ;  /* 0x0000000109087810 */ /* 0x000fe40007f5e0ff */
[----:B------:R-:W-:Y:S02]  /*1250*/  ISETP.GE.U32.AND.EX P0, PT, R10, UR4, PT, P0 ;  /* 0x000000040a007c0c */ /* 0x000fe4000bf06100 */
[----:B------:R-:W-:Y:S01]  /*1260*/  ISETP.NE.U32.AND P1, PT, R7, RZ, PT ;  /* 0x000000ff0700720c */ /* 0x000fe20003f25070 */
[----:B------:R-:W-:Y:S01]  /*1270*/  IMAD.X R10, RZ, RZ, R11, P2 ;  /* 0x000000ffff0a7224 */ /* 0x000fe200010e060b */
[----:B------:R-:W-:Y:S01]  /*1280*/  SEL R7, R8, R9, P0 ;  /* 0x0000000908077207 */ /* 0x000fe20000000000 */
[----:B------:R-:W-:Y:S01]  /*1290*/  IMAD.MOV.U32 R8, RZ, RZ, R0 ;  /* 0x000000ffff087224 */ /* 0x000fe200078e0000 */
[----:B------:R-:W-:Y:S01]  /*12a0*/  ISETP.NE.AND.EX P1, PT, RZ, UR4, PT, P1 ;  /* 0x00000004ff007c0c */ /* 0x000fe2000bf25310 */
[----:B------:R-:W-:Y:S01]  /*12b0*/  IMAD.MOV.U32 R9, RZ, RZ, 0x0 ;  /* 0x00000000ff097424 */ /* 0x000fe200078e00ff */
[----:B------:R-:W-:-:S02]  /*12c0*/  SEL R10, R10, R11, P0 ;  /* 0x0000000b0a0a7207 */ /* 0x000fc40000000000 */
[----:B------:R-:W-:Y:S02]  /*12d0*/  SEL R7, R7, 0xffffffff, P1 ;  /* 0xffffffff07077807 */ /* 0x000fe40000800000 */
[----:B------:R-:W-:Y:S01]  /*12e0*/  SEL R10, R10, 0xffffffff, P1 ;  /* 0xffffffff0a0a7807 */ /* 0x000fe20000800000 */
[----:B------:R-:W-:Y:S06]  /*12f0*/  RET.REL.NODEC R8 `(_Z15mandelbrot_fulljjPj) ;  /* 0xffffffec08407950 */ /* 0x000fec0003c3ffff */
        .weak           $__internal_1_$__cuda_sm3x_div_rn_noftz_f32_slowpath
        .type           $__internal_1_$__cuda_sm3x_div_rn_noftz_f32_slowpath,@function
        .size           $__internal_1_$__cuda_sm3x_div_rn_noftz_f32_slowpath,(.L_x_31 - $__internal_1_$__cuda_sm3x_div_rn_noftz_f32_slowpath)
$__internal_1_$__cuda_sm3x_div_rn_noftz_f32_slowpath:
[--C-:B------:R-:W-:Y:S01]  /*1300*/  SHF.R.U32.HI R10, RZ, 0x17, R3.reuse ;  /* 0x00000017ff0a7819 */ /* 0x100fe20000011603 */
[----:B------:R-:W-:Y:S01]  /*1310*/  BSSY.RECONVERGENT B1, `(.L_x_18) ;  /* 0x0000063000017945 */ /* 0x000fe20003800200 */
[----:B------:R-:W-:Y:S01]  /*1320*/  SHF.R.U32.HI R9, RZ, 0x17, R0 ;  /* 0x00000017ff097819 */ /* 0x000fe20000011600 */
[----:B------:R-:W-:Y:S01]  /*1330*/  IMAD.MOV.U32 R11, RZ, RZ, R3 ;  /* 0x000000ffff0b7224 */ /* 0x000fe200078e0003 */
[----:B------:R-:W-:Y:S02]  /*1340*/  LOP3.LUT R10, R10, 0xff, RZ, 0xc0, !PT ;  /* 0x000000ff0a0a7812 */ /* 0x000fe400078ec0ff */
[----:B------:R-:W-:-:S03]  /*1350*/  LOP3.LUT R14, R9, 0xff, RZ, 0xc0, !PT ;  /* 0x000000ff090e7812 */ /* 0x000fc600078ec0ff */
[----:B------:R-:W-:Y:S02]  /*1360*/  VIADD R13, R10, 0xffffffff ;  /* 0xffffffff0a0d7836 */ /* 0x000fe40000000000 */
[----:B------:R-:W-:-:S03]  /*1370*/  VIADD R12, R14, 0xffffffff ;  /* 0xffffffff0e0c7836 */ /* 0x000fc60000000000 */
[----:B------:R-:W-:-:S04]  /*1380*/  ISETP.GT.U32.AND P0, PT, R13, 0xfd, PT ;  /* 0x000000fd0d00780c */ /* 0x000fc80003f04070 */
[----:B------:R-:W-:-:S13]  /*1390*/  ISETP.GT.U32.OR P0, PT, R12, 0xfd, P0 ;  /* 0x000000fd0c00780c */ /* 0x000fda0000704470 */
[----:B------:R-:W-:Y:S01]  /*13a0*/  @!P0 IMAD.MOV.U32 R9, RZ, RZ, RZ ;  /* 0x000000ffff098224 */ /* 0x000fe200078e00ff */
[----:B------:R-:W-:Y:S06]  /*13b0*/  @!P0 BRA `(.L_x_19) ;  /* 0x00000000005c8947 */ /* 0x000fec0003800000 */
[----:B------:R-:W-:Y:S02]  /*13c0*/  FSETP.GTU.FTZ.AND P0, PT, |R0|, +INF , PT ;  /* 0x7f8000000000780b */ /* 0x000fe40003f1c200 */
[----:B------:R-:W-:-:S04]  /*13d0*/  FSETP.GTU.FTZ.AND P1, PT, |R3|, +INF , PT ;  /* 0x7f8000000300780b */ /* 0x000fc80003f3c200 */
[----:B------:R-:W-:-:S13]  /*13e0*/  PLOP3.LUT P0, PT, P0, P1, PT, 0xf8, 0x8f ;  /* 0x00000000008f781c */ /* 0x000fda0000703f70 */
[----:B------:R-:W-:Y:S05]  /*13f0*/  @P0 BRA `(.L_x_20) ;  /* 0x00000004004c0947 */ /* 0x000fea0003800000 */
[----:B------:R-:W-:-:S13]  /*1400*/  LOP3.LUT P0, RZ, R11, 0x7fffffff, R0, 0xc8, !PT ;  /* 0x7fffffff0bff7812 */ /* 0x000fda000780c800 */
[----:B------:R-:W-:Y:S05]  /*1410*/  @!P0 BRA `(.L_x_21) ;  /* 0x00000004003c8947 */ /* 0x000fea0003800000 */
[C---:B------:R-:W-:Y:S02]  /*1420*/  FSETP.NEU.FTZ.AND P2, PT, |R0|.reuse, +INF , PT ;  /* 0x7f8000000000780b */ /* 0x040fe40003f5d200 */
[----:B------:R-:W-:Y:S02]  /*1430*/  FSETP.NEU.FTZ.AND P1, PT, |R3|, +INF , PT ;  /* 0x7f8000000300780b */ /* 0x000fe40003f3d200 */
[----:B------:R-:W-:-:S11]  /*1440*/  FSETP.NEU.FTZ.AND P0, PT, |R0|, +INF , PT ;  /* 0x7f8000000000780b */ /* 0x000fd60003f1d200 */
[----:B------:R-:W-:Y:S05]  /*1450*/  @!P1 BRA !P2, `(.L_x_21) ;  /* 0x00000004002c9947 */ /* 0x000fea0005000000 */
[----:B------:R-:W-:-:S04]  /*1460*/  LOP3.LUT P2, RZ, R0, 0x7fffffff, RZ, 0xc0, !PT ;  /* 0x7fffffff00ff7812 */ /* 0x000fc8000784c0ff */
[----:B------:R-:W-:-:S13]  /*1470*/  PLOP3.LUT P1, PT, P1, P2, PT, 0x2f, 0xf2 ;  /* 0x0000000000f2781c */ /* 0x000fda0000f24577 */
[----:B------:R-:W-:Y:S05]  /*1480*/  @P1 BRA `(.L_x_22) ;  /* 0x0000000400181947 */ /* 0x000fea0003800000 */
[----:B------:R-:W-:-:S04]  /*1490*/  LOP3.LUT P1, RZ, R11, 0x7fffffff, RZ, 0xc0, !PT ;  /* 0x7fffffff0bff7812 */ /* 0x000fc8000782c0ff */
[----:B------:R-:W-:-:S13]  /*14a0*/  PLOP3.LUT P0, PT, P0, P1, PT, 0x2f, 0xf2 ;  /* 0x0000000000f2781c */ /* 0x000fda0000702577 */
[----:B------:R-:W-:Y:S05]  /*14b0*/  @P0 BRA `(.L_x_23) ;  /* 0x0000000400000947 */ /* 0x000fea0003800000 */
[----:B------:R-:W-:Y:S02]  /*14c0*/  ISETP.GE.AND P0, PT, R12, RZ, PT ;  /* 0x000000ff0c00720c */ /* 0x000fe40003f06270 */
[----:B------:R-:W-:-:S11]  /*14d0*/  ISETP.GE.AND P1, PT, R13, RZ, PT ;  /* 0x000000ff0d00720c */ /* 0x000fd60003f26270 */
[----:B------:R-:W-:Y:S02]  /*14e0*/  @P0 IMAD.MOV.U32 R9, RZ, RZ, RZ ;  /* 0x000000ffff090224 */ /* 0x000fe400078e00ff */
[----:B------:R-:W-:Y:S01]  /*14f0*/  @!P0 FFMA R0, R0, 1.84467440737095516160e+19, RZ ;  /* 0x5f80000000008823 */ /* 0x000fe200000000ff */
[----:B------:R-:W-:Y:S02]  /*1500*/  @!P0 IMAD.MOV.U32 R9, RZ, RZ, -0x40 ;  /* 0xffffffc0ff098424 */ /* 0x000fe400078e00ff */
[----:B------:R-:W-:Y:S02]  /*1510*/  @!P1 FFMA R11, R3, 1.84467440737095516160e+19, RZ ;  /* 0x5f800000030b9823 */ /* 0x000fe400000000ff */
[----:B------:R-:W-:-:S07]  /*1520*/  @!P1 VIADD R9, R9, 0x40 ;  /* 0x0000004009099836 */ /* 0x000fce0000000000 */
.L_x_19:
[----:B------:R-:W-:Y:S01]  /*1530*/  LEA R12, R10, 0xc0800000, 0x17 ;  /* 0xc08000000a0c7811 */ /* 0x000fe200078eb8ff */
[----:B------:R-:W-:Y:S04]  /*1540*/  BSSY.RECONVERGENT B2, `(.L_x_24) ;  /* 0x0000036000027945 */ /* 0x000fe80003800200 */
[----:B------:R-:W-:Y:S02]  /*1550*/  IMAD.IADD R12, R11, 0x1, -R12 ;  /* 0x000000010b0c7824 */ /* 0x000fe400078e0a0c */
[----:B------:R-:W-:Y:S02]  /*1560*/  VIADD R11, R14, 0xffffff81 ;  /* 0xffffff810e0b7836 */ /* 0x000fe40000000000 */
[----:B------:R0:W1:Y:S01]  /*1570*/  MUFU.RCP R13, R12 ;  /* 0x0000000c000d7308 */ /* 0x0000620000001000 */
[----:B------:R-:W-:Y:S01]  /*1580*/  FADD.FTZ R15, -R12, -RZ ;  /* 0x800000ff0c0f7221 */ /* 0x000fe20000010100 */
[C---:B------:R-:W-:Y:S01]  /*1590*/  IMAD R0, R11.reuse, -0x800000, R0 ;  /* 0xff8000000b007824 */ /* 0x040fe200078e0200 */
[----:B0-----:R-:W-:-:S05]  /*15a0*/  IADD3 R12, PT, PT, R11, 0x7f, -R10 ;  /* 0x0000007f0b0c7810 */ /* 0x001fca0007ffe80a */
[----:B------:R-:W-:Y:S02]  /*15b0*/  IMAD.IADD R9, R12, 0x1, R9 ;  /* 0x000000010c097824 */ /* 0x000fe400078e0209 */
[----:B-1----:R-:W-:-:S04]  /*15c0*/  FFMA R14, R13, R15, 1 ;  /* 0x3f8000000d0e7423 */ /* 0x002fc8000000000f */
[----:B------:R-:W-:-:S04]  /*15d0*/  FFMA R16, R13, R14, R13 ;  /* 0x0000000e0d107223 */ /* 0x000fc8000000000d */
[----:B------:R-:W-:-:S04]  /*15e0*/  FFMA R13, R0, R16, RZ ;  /* 0x00000010000d7223 */ /* 0x000fc800000000ff */
[----:B------:R-:W-:-:S04]  /*15f0*/  FFMA R14, R15, R13, R0 ;  /* 0x0000000d0f0e7223 */ /* 0x000fc80000000000 */
[----:B------:R-:W-:-:S04]  /*1600*/  FFMA R13, R16, R14, R13 ;  /* 0x0000000e100d7223 */ /* 0x000fc8000000000d */
[----:B------:R-:W-:-:S04]  /*1610*/  FFMA R14, R15, R13, R0 ;  /* 0x0000000d0f0e7223 */ /* 0x000fc80000000000 */
[----:B------:R-:W-:-:S05]  /*1620*/  FFMA R0, R16, R14, R13 ;  /* 0x0000000e10007223 */ /* 0x000fca000000000d */
[----:B------:R-:W-:-:S04]  /*1630*/  SHF.R.U32.HI R10, RZ, 0x17, R0 ;  /* 0x00000017ff0a7819 */ /* 0x000fc80000011600 */
[----:B------:R-:W-:-:S05]  /*1640*/  LOP3.LUT R10, R10, 0xff, RZ, 0xc0, !PT ;  /* 0x000000ff0a0a7812 */ /* 0x000fca00078ec0ff */
[----:B------:R-:W-:-:S04]  /*1650*/  IMAD.IADD R15, R10, 0x1, R9 ;  /* 0x000000010a0f7824 */ /* 0x000fc800078e0209 */
[----:B------:R-:W-:-:S05]  /*1660*/  VIADD R10, R15, 0xffffffff ;  /* 0xffffffff0f0a7836 */ /* 0x000fca0000000000 */
[----:B------:R-:W-:-:S13]  /*1670*/  ISETP.GE.U32.AND P0, PT, R10, 0xfe, PT ;  /* 0x000000fe0a00780c */ /* 0x000fda0003f06070 */
[----:B------:R-:W-:Y:S05]  /*1680*/  @!P0 BRA `(.L_x_25) ;  /* 0x0000000000808947 */ /* 0x000fea0003800000 */
[----:B------:R-:W-:-:S13]  /*1690*/  ISETP.GT.AND P0, PT, R15, 0xfe, PT ;  /* 0x000000fe0f00780c */ /* 0x000fda0003f04270 */
[----:B------:R-:W-:Y:S05]  /*16a0*/  @P0 BRA `(.L_x_26) ;  /* 0x00000000006c0947 */ /* 0x000fea0003800000 */
[----:B------:R-:W-:-:S13]  /*16b0*/  ISETP.GE.AND P0, PT, R15, 0x1, PT ;  /* 0x000000010f00780c */ /* 0x000fda0003f06270 */
[----:B------:R-:W-:Y:S05]  /*16c0*/  @P0 BRA `(.L_x_27) ;  /* 0x0000000000740947 */ /* 0x000fea0003800000 */
[----:B------:R-:W-:Y:S02]  /*16d0*/  ISETP.GE.AND P0, PT, R15, -0x18, PT ;  /* 0xffffffe80f00780c */ /* 0x000fe40003f06270 */
[----:B------:R-:W-:-:S11]  /*16e0*/  LOP3.LUT R0, R0, 0x80000000, RZ, 0xc0, !PT ;  /* 0x8000000000007812 */ /* 0x000fd600078ec0ff */
[----:B------:R-:W-:Y:S05]  /*16f0*/  @!P0 BRA `(.L_x_27) ;  /* 0x0000000000688947 */ /* 0x000fea0003800000 */
[CCC-:B------:R-:W-:Y:S01]  /*1700*/  FFMA.RZ R9, R16.reuse, R14.reuse, R13.reuse ;  /* 0x0000000e10097223 */ /* 0x1c0fe2000000c00d */
[C---:B------:R-:W-:Y:S02]  /*1710*/  VIADD R12, R15.reuse, 0x20 ;  /* 0x000000200f0c7836 */ /* 0x040fe40000000000 */
[CCC-:B------:R-:W-:Y:S01]  /*1720*/  FFMA.RM R10, R16.reuse, R14.reuse, R13.reuse ;  /* 0x0000000e100a7223 */ /* 0x1c0fe2000000400d */
[----:B------:R-:W-:Y:S02]  /*1730*/  ISETP.NE.AND P2, PT, R15, RZ, PT ;  /* 0x000000ff0f00720c */ /* 0x000fe40003f45270 */
[----:B------:R-:W-:Y:S01]  /*1740*/  LOP3.LUT R11, R9, 0x7fffff, RZ, 0xc0, !PT ;  /* 0x007fffff090b7812 */ /* 0x000fe200078ec0ff */
[----:B------:R-:W-:Y:S01]  /*1750*/  FFMA.RP R9, R16, R14, R13 ;  /* 0x0000000e10097223 */ /* 0x000fe2000000800d */
[----:B------:R-:W-:Y:S01]  /*1760*/  IMAD.MOV R13, RZ, RZ, -R15 ;  /* 0x000000ffff0d7224 */ /* 0x000fe200078e0a0f */
[----:B------:R-:W-:Y:S02]  /*1770*/  ISETP.NE.AND P1, PT, R15, RZ, PT ;  /* 0x000000ff0f00720c */ /* 0x000fe40003f25270 */
[----:B------:R-:W-:-:S02]  /*1780*/  LOP3.LUT R11, R11, 0x800000, RZ, 0xfc, !PT ;  /* 0x008000000b0b7812 */ /* 0x000fc400078efcff */
[----:B------:R-:W-:Y:S02]  /*1790*/  FSETP.NEU.FTZ.AND P0, PT, R9, R10, PT ;  /* 0x0000000a0900720b */ /* 0x000fe40003f1d000 */
[----:B------:R-:W-:Y:S02]  /*17a0*/  SHF.L.U32 R12, R11, R12, RZ ;  /* 0x0000000c0b0c7219 */ /* 0x000fe400000006ff */
[----:B------:R-:W-:Y:S02]  /*17b0*/  SEL R10, R13, RZ, P2 ;  /* 0x000000ff0d0a7207 */ /* 0x000fe40001000000 */
[----:B------:R-:W-:Y:S02]  /*17c0*/  ISETP.NE.AND P1, PT, R12, RZ, P1 ;  /* 0x000000ff0c00720c */ /* 0x000fe40000f25270 */
[----:B------:R-:W-:Y:S02]  /*17d0*/  SHF.R.U32.HI R10, RZ, R10, R11 ;  /* 0x0000000aff0a7219 */ /* 0x000fe4000001160b */
[----:B------:R-:W-:-:S02]  /*17e0*/  PLOP3.LUT P0, PT, P0, P1, PT, 0xf8, 0x8f ;  /* 0x00000000008f781c */ /* 0x000fc40000703f70 */
[----:B------:R-:W-:Y:S02]  /*17f0*/  SHF.R.U32.HI R12, RZ, 0x1, R10 ;  /* 0x00000001ff0c7819 */ /* 0x000fe4000001160a */
[----:B------:R-:W-:-:S04]  /*1800*/  SEL R9, RZ, 0x1, !P0 ;  /* 0x00000001ff097807 */ /* 0x000fc80004000000 */
[----:B------:R-:W-:-:S04]  /*1810*/  LOP3.LUT R9, R9, 0x1, R12, 0xf8, !PT ;  /* 0x0000000109097812 */ /* 0x000fc800078ef80c */
[----:B------:R-:W-:-:S05]  /*1820*/  LOP3.LUT R9, R9, R10, RZ, 0xc0, !PT ;  /* 0x0000000a09097212 */ /* 0x000fca00078ec0ff */
[----:B------:R-:W-:-:S05]  /*1830*/  IMAD.IADD R9, R12, 0x1, R9 ;  /* 0x000000010c097824 */ /* 0x000fca00078e0209 */
[----:B------:R-:W-:Y:S01]  /*1840*/  LOP3.LUT R0, R9, R0, RZ, 0xfc, !PT ;  /* 0x0000000009007212 */ /* 0x000fe200078efcff */
[----:B------:R-:W-:Y:S06]  /*1850*/  BRA `(.L_x_27) ;  /* 0x0000000000107947 */ /* 0x000fec0003800000 */
.L_x_26:
[----:B------:R-:W-:-:S04]  /*1860*/  LOP3.LUT R0, R0, 0x80000000, RZ, 0xc0, !PT ;  /* 0x8000000000007812 */ /* 0x000fc800078ec0ff */
[----:B------:R-:W-:Y:S01]  /*1870*/  LOP3.LUT R0, R0, 0x7f800000, RZ, 0xfc, !PT ;  /* 0x7f80000000007812 */ /* 0x000fe200078efcff */
[----:B------:R-:W-:Y:S06]  /*1880*/  BRA `(.L_x_27) ;  /* 0x0000000000047947 */ /* 0x000fec0003800000 */
.L_x_25:
[----:B------:R-:W-:-:S07]  /*1890*/  IMAD R0, R9, 0x800000, R0 ;  /* 0x0080000009007824 */ /* 0x000fce00078e0200 */
.L_x_27:
[----:B------:R-:W-:Y:S05]  /*18a0*/  BSYNC.RECONVERGENT B2 ;  /* 0x0000000000027941 */ /* 0x000fea0003800200 */
.L_x_24:
[----:B------:R-:W-:Y:S05]  /*18b0*/  BRA `(.L_x_28) ;  /* 0x0000000000207947 */ /* 0x000fea0003800000 */
.L_x_23:
[----:B------:R-:W-:-:S04]  /*18c0*/  LOP3.LUT R0, R11, 0x80000000, R0, 0x48, !PT ;  /* 0x800000000b007812 */ /* 0x000fc800078e4800 */
[----:B------:R-:W-:Y:S01]  /*18d0*/  LOP3.LUT R0, R0, 0x7f800000, RZ, 0xfc, !PT ;  /* 0x7f80000000007812 */ /* 0x000fe200078efcff */
[----:B------:R-:W-:Y:S06]  /*18e0*/  BRA `(.L_x_28) ;  /* 0x0000000000147947 */ /* 0x000fec0003800000 */
.L_x_22:
[----:B------:R-:W-:Y:S01]  /*18f0*/  LOP3.LUT R0, R11, 0x80000000, R0, 0x48, !PT ;  /* 0x800000000b007812 */ /* 0x000fe200078e4800 */
[----:B------:R-:W-:Y:S06]  /*1900*/  BRA `(.L_x_28) ;  /* 0x00000000000c7947 */ /* 0x000fec0003800000 */
.L_x_21:
[----:B------:R-:W0:Y:S01]  /*1910*/  MUFU.RSQ R0, -QNAN ;  /* 0xffc0000000007908 */ /* 0x000e220000001400 */
[----:B------:R-:W-:Y:S05]  /*1920*/  BRA `(.L_x_28) ;  /* 0x0000000000047947 */ /* 0x000fea0003800000 */
.L_x_20:
[----:B------:R-:W-:-:S07]  /*1930*/  FADD.FTZ R0, R0, R3 ;  /* 0x0000000300007221 */ /* 0x000fce0000010000 */
.L_x_28:
[----:B------:R-:W-:Y:S05]  /*1940*/  BSYNC.RECONVERGENT B1 ;  /* 0x0000000000017941 */ /* 0x000fea0003800200 */
.L_x_18:
[----:B------:R-:W-:-:S04]  /*1950*/  IMAD.MOV.U32 R9, RZ, RZ, 0x0 ;  /* 0x00000000ff097424 */ /* 0x000fc800078e00ff */
[----:B0-----:R-:W-:Y:S05]  /*1960*/  RET.REL.NODEC R8 `(_Z15mandelbrot_fulljjPj) ;  /* 0xffffffe408a47950 */ /* 0x001fea0003c3ffff */
.L_x_29:
[----:B------:R-:W-:-:S00]  /*1970*/  BRA `(.L_x_29) ;  /* 0xfffffffc00fc7947 */ /* 0x000fc0000383ffff */
[----:B------:R-:W-:-:S00]  /*1980*/  NOP ;  /* 0x0000000000007918 */ /* 0x000fc00000000000 */
[----:B------:R-:W-:-:S00]  /*1990*/  NOP ;  /* 0x0000000000007918 */ /* 0x000fc00000000000 */
[----:B------:R-:W-:-:S00]  /*19a0*/  NOP ;  /* 0x0000000000007918 */ /* 0x000fc00000000000 */
[----:B------:R-:W-:-:S00]  /*19b0*/  NOP ;  /* 0x0000000000007918 */ /* 0x000fc00000000000 */
[----:B------:R-:W-:-:S00]  /*19c0*/  NOP ;  /* 0x0000000000007918 */ /* 0x000fc00000000000 */
[----:B------:R-:W-:-:S00]  /*19d0*/  NOP ;  /* 0x0000000000007918 */ /* 0x000fc00000000000 */
[----:B------:R-:W-:-:S00]  /*19e0*/  NOP ;  /* 0x0000000000007918 */ /* 0x000fc00000000000 */
[----:B------:R-:W-:-:S00]  /*19f0*/  NOP ;  /* 0x0000000000007918 */ /* 0x000fc00000000000 */
.L_x_31:


//--------------------- .nv.shared.reserved.0     --------------------------
	.section	.nv.shared.reserved.0,"aw",@nobits
	.weak		__nv_reservedSMEM_offset_0_alias
	.size		__nv_reservedSMEM_offset_0_alias, 0, 64
	.other		__nv_reservedSMEM_offset_0_alias,@"STO_CUDA_RESERVED_SHARED STV_DEFAULT"
__nv_reservedSMEM_offset_0_alias:
	.zero		0
	.zero		64


//--------------------- .nv.constant0._Z15mandelbrot_fulljjPj --------------------------
	.section	.nv.constant0._Z15mandelbrot_fulljjPj,"a",@progbits
	.sectionflags	@""
	.align	4
.nv.constant0._Z15mandelbrot_fulljjPj:
	.zero		912


//--------------------- SYMBOLS --------------------------

	.type		.nv.reservedSmem.offset0,@object
	.size		.nv.reservedSmem.offset0,0x4
